//
// Generated by NVIDIA NVVM Compiler
//
// Compiler Build ID: CL-36424714
// Cuda compilation tools, release 13.0, V13.0.88
// Based on NVVM 20.0.0
//

.version 9.0
.target sm_100
.address_size 64

	// .globl	_Z29game_of_life_bit_adder_kernelPKtPti

.visible .entry _Z29game_of_life_bit_adder_kernelPKtPti(
	.param .u64 .ptr .align 1 _Z29game_of_life_bit_adder_kernelPKtPti_param_0,
	.param .u64 .ptr .align 1 _Z29game_of_life_bit_adder_kernelPKtPti_param_1,
	.param .u32 _Z29game_of_life_bit_adder_kernelPKtPti_param_2
)
{
	.reg .pred 	%p<77>;
	.reg .b16 	%rs<125>;
	.reg .b32 	%r<290>;
	.reg .b64 	%rd<13>;

	ld.param.u64 	%rd6, [_Z29game_of_life_bit_adder_kernelPKtPti_param_0];
	ld.param.u64 	%rd5, [_Z29game_of_life_bit_adder_kernelPKtPti_param_1];
	ld.param.u32 	%r7, [_Z29game_of_life_bit_adder_kernelPKtPti_param_2];
	cvta.to.global.u64 	%rd1, %rd6;
	shr.s32 	%r8, %r7, 31;
	shr.u32 	%r9, %r8, 28;
	add.s32 	%r10, %r7, %r9;
	shr.s32 	%r1, %r10, 4;
	mov.u32 	%r11, %ctaid.y;
	mov.u32 	%r12, %ntid.y;
	mov.u32 	%r13, %tid.y;
	mad.lo.s32 	%r2, %r11, %r12, %r13;
	mov.u32 	%r14, %ctaid.x;
	mov.u32 	%r15, %ntid.x;
	mov.u32 	%r16, %tid.x;
	mad.lo.s32 	%r3, %r14, %r15, %r16;
	setp.ge.s32 	%p1, %r2, %r7;
	setp.ge.s32 	%p2, %r3, %r1;
	or.pred  	%p3, %p1, %p2;
	@%p3 bra 	$L__BB0_16;
	mul.lo.s32 	%r4, %r1, %r2;
	add.s32 	%r5, %r4, %r3;
	mul.wide.s32 	%rd7, %r5, 2;
	add.s64 	%rd2, %rd1, %rd7;
	ld.global.u16 	%rs1, [%rd2];
	setp.lt.s32 	%p4, %r3, 1;
	mov.b16 	%rs115, 0;
	@%p4 bra 	$L__BB0_3;
	ld.global.u16 	%rs21, [%rd2+-2];
	shr.u16 	%rs115, %rs21, 15;
$L__BB0_3:
	add.s32 	%r6, %r1, -1;
	setp.ge.s32 	%p5, %r3, %r6;
	mov.b16 	%rs116, 0;
	@%p5 bra 	$L__BB0_5;
	ld.global.u16 	%rs23, [%rd2+2];
	shl.b16 	%rs116, %rs23, 15;
$L__BB0_5:
	setp.eq.s32 	%p6, %r2, 0;
	mov.b16 	%rs118, 0;
	mov.u16 	%rs119, %rs118;
	mov.u16 	%rs120, %rs118;
	@%p6 bra 	$L__BB0_10;
	setp.lt.s32 	%p7, %r3, 1;
	sub.s32 	%r17, %r4, %r1;
	add.s32 	%r18, %r17, %r3;
	mul.wide.s32 	%rd8, %r18, 2;
	add.s64 	%rd3, %rd1, %rd8;
	ld.global.u16 	%rs118, [%rd3];
	mov.b16 	%rs119, 0;
	@%p7 bra 	$L__BB0_8;
	ld.global.u16 	%rs26, [%rd3+-2];
	shr.u16 	%rs119, %rs26, 15;
$L__BB0_8:
	setp.ge.s32 	%p8, %r3, %r6;
	mov.b16 	%rs120, 0;
	@%p8 bra 	$L__BB0_10;
	ld.global.u16 	%rs28, [%rd3+2];
	shl.b16 	%rs120, %rs28, 15;
$L__BB0_10:
	add.s32 	%r19, %r7, -1;
	setp.ge.u32 	%p9, %r2, %r19;
	mov.b16 	%rs122, 0;
	mov.u16 	%rs123, %rs122;
	mov.u16 	%rs124, %rs122;
	@%p9 bra 	$L__BB0_15;
	setp.lt.s32 	%p10, %r3, 1;
	mul.wide.s32 	%rd9, %r1, 2;
	add.s64 	%rd4, %rd2, %rd9;
	ld.global.u16 	%rs122, [%rd4];
	mov.b16 	%rs123, 0;
	@%p10 bra 	$L__BB0_13;
	ld.global.u16 	%rs31, [%rd4+-2];
	shr.u16 	%rs123, %rs31, 15;
$L__BB0_13:
	setp.ge.s32 	%p11, %r3, %r6;
	mov.b16 	%rs124, 0;
	@%p11 bra 	$L__BB0_15;
	ld.global.u16 	%rs33, [%rd4+2];
	shl.b16 	%rs124, %rs33, 15;
$L__BB0_15:
	setp.lt.s32 	%p12, %r3, %r6;
	setp.gt.s32 	%p13, %r3, 0;
	shl.b16 	%rs34, %rs1, 1;
	or.b16  	%rs35, %rs115, %rs34;
	shr.u16 	%rs36, %rs1, 1;
	or.b16  	%rs37, %rs116, %rs36;
	shl.b16 	%rs38, %rs118, 1;
	selp.b16 	%rs39, %rs119, 0, %p13;
	or.b16  	%rs40, %rs39, %rs38;
	shr.u16 	%rs41, %rs118, 1;
	selp.b16 	%rs42, %rs120, 0, %p12;
	or.b16  	%rs43, %rs42, %rs41;
	shl.b16 	%rs44, %rs122, 1;
	selp.b16 	%rs45, %rs123, 0, %p13;
	or.b16  	%rs46, %rs45, %rs44;
	shr.u16 	%rs47, %rs122, 1;
	selp.b16 	%rs48, %rs124, 0, %p12;
	or.b16  	%rs49, %rs48, %rs47;
	xor.b16  	%rs50, %rs40, %rs118;
	and.b16  	%rs51, %rs40, %rs118;
	xor.b16  	%rs52, %rs43, %rs35;
	and.b16  	%rs53, %rs43, %rs35;
	xor.b16  	%rs54, %rs46, %rs37;
	and.b16  	%rs55, %rs46, %rs37;
	xor.b16  	%rs56, %rs49, %rs122;
	and.b16  	%rs57, %rs49, %rs122;
	xor.b16  	%rs58, %rs52, %rs50;
	and.b16  	%rs59, %rs52, %rs50;
	xor.b16  	%rs60, %rs51, %rs59;
	xor.b16  	%rs61, %rs60, %rs53;
	and.b16  	%rs62, %rs53, %rs51;
	xor.b16  	%rs63, %rs56, %rs54;
	and.b16  	%rs64, %rs56, %rs54;
	xor.b16  	%rs65, %rs55, %rs64;
	xor.b16  	%rs66, %rs65, %rs57;
	and.b16  	%rs67, %rs57, %rs55;
	xor.b16  	%rs68, %rs63, %rs58;
	and.b16  	%rs69, %rs63, %rs58;
	xor.b16  	%rs70, %rs69, %rs61;
	xor.b16  	%rs71, %rs70, %rs66;
	and.b16  	%rs72, %rs66, %rs61;
	or.b16  	%rs73, %rs66, %rs61;
	and.b16  	%rs74, %rs73, %rs69;
	or.b16  	%rs75, %rs74, %rs72;
	xor.b16  	%rs76, %rs67, %rs62;
	xor.b16  	%rs77, %rs76, %rs75;
	and.b16  	%rs78, %rs67, %rs62;
	or.b16  	%rs79, %rs67, %rs62;
	and.b16  	%rs80, %rs75, %rs79;
	or.b16  	%rs81, %rs80, %rs78;
	cvt.u32.u16 	%r20, %rs1;
	cvt.u32.u16 	%r21, %rs81;
	cvt.u32.u16 	%r22, %rs77;
	cvt.u32.u16 	%r23, %rs71;
	cvt.u32.u16 	%r24, %rs68;
	and.b32  	%r25, %r24, 1;
	mul.wide.u16 	%r26, %rs71, 2;
	and.b32  	%r27, %r26, 2;
	or.b32  	%r28, %r27, %r25;
	mul.wide.u16 	%r29, %rs77, 4;
	and.b32  	%r30, %r29, 4;
	or.b32  	%r31, %r28, %r30;
	mul.wide.u16 	%r32, %rs81, 8;
	and.b32  	%r33, %r32, 8;
	or.b32  	%r34, %r31, %r33;
	and.b16  	%rs82, %rs1, 1;
	setp.eq.b16 	%p14, %rs82, 1;
	and.b32  	%r35, %r34, 14;
	setp.eq.s32 	%p15, %r35, 2;
	setp.eq.s32 	%p16, %r34, 3;
	selp.u32 	%r36, -1, 0, %p16;
	selp.u32 	%r37, -1, 0, %p15;
	selp.b32 	%r38, %r37, %r36, %p14;
	cvt.u16.u32 	%rs83, %r38;
	and.b16  	%rs84, %rs83, 1;
	shr.u32 	%r39, %r24, 1;
	and.b32  	%r40, %r39, 1;
	and.b32  	%r41, %r23, 2;
	shr.u32 	%r42, %r22, 1;
	shr.u32 	%r43, %r21, 1;
	or.b32  	%r44, %r41, %r40;
	mul.wide.u16 	%r45, %rs77, 2;
	and.b32  	%r46, %r45, 4;
	or.b32  	%r47, %r44, %r46;
	mul.wide.u16 	%r48, %rs81, 4;
	and.b32  	%r49, %r48, 8;
	or.b32  	%r50, %r47, %r49;
	and.b32  	%r51, %r20, 2;
	setp.eq.s32 	%p17, %r51, 0;
	and.b32  	%r52, %r50, 14;
	setp.eq.s32 	%p18, %r52, 2;
	setp.eq.s32 	%p19, %r50, 3;
	selp.u32 	%r53, -1, 0, %p19;
	selp.u32 	%r54, -1, 0, %p18;
	selp.b32 	%r55, %r53, %r54, %p17;
	and.b32  	%r56, %r55, 1;
	setp.eq.b32 	%p20, %r56, 1;
	selp.b16 	%rs85, 2, 0, %p20;
	or.b16  	%rs86, %rs85, %rs84;
	shr.u32 	%r57, %r24, 2;
	and.b32  	%r58, %r57, 1;
	shr.u32 	%r59, %r23, 2;
	and.b32  	%r60, %r22, 4;
	shr.u32 	%r61, %r21, 2;
	shr.u32 	%r62, %r23, 1;
	and.b32  	%r63, %r62, 2;
	or.b32  	%r64, %r63, %r58;
	or.b32  	%r65, %r64, %r60;
	mul.wide.u16 	%r66, %rs81, 2;
	and.b32  	%r67, %r66, 8;
	or.b32  	%r68, %r65, %r67;
	and.b32  	%r69, %r20, 4;
	setp.eq.s32 	%p21, %r69, 0;
	and.b32  	%r70, %r68, 14;
	setp.eq.s32 	%p22, %r70, 2;
	setp.eq.s32 	%p23, %r68, 3;
	selp.u32 	%r71, -1, 0, %p23;
	selp.u32 	%r72, -1, 0, %p22;
	selp.b32 	%r73, %r71, %r72, %p21;
	and.b32  	%r74, %r73, 1;
	setp.eq.b32 	%p24, %r74, 1;
	selp.b16 	%rs87, 4, 0, %p24;
	or.b16  	%rs88, %rs86, %rs87;
	shr.u32 	%r75, %r24, 3;
	and.b32  	%r76, %r75, 1;
	shr.u32 	%r77, %r23, 3;
	shr.u32 	%r78, %r22, 3;
	and.b32  	%r79, %r21, 8;
	and.b32  	%r80, %r59, 2;
	or.b32  	%r81, %r80, %r76;
	and.b32  	%r82, %r42, 4;
	or.b32  	%r83, %r81, %r82;
	or.b32  	%r84, %r83, %r79;
	and.b32  	%r85, %r20, 8;
	setp.eq.s32 	%p25, %r85, 0;
	and.b32  	%r86, %r84, 14;
	setp.eq.s32 	%p26, %r86, 2;
	setp.eq.s32 	%p27, %r84, 3;
	selp.u32 	%r87, -1, 0, %p27;
	selp.u32 	%r88, -1, 0, %p26;
	selp.b32 	%r89, %r87, %r88, %p25;
	and.b32  	%r90, %r89, 1;
	setp.eq.b32 	%p28, %r90, 1;
	selp.b16 	%rs89, 8, 0, %p28;
	or.b16  	%rs90, %rs88, %rs89;
	shr.u32 	%r91, %r24, 4;
	and.b32  	%r92, %r91, 1;
	shr.u32 	%r93, %r23, 4;
	shr.u32 	%r94, %r22, 4;
	shr.u32 	%r95, %r21, 4;
	and.b32  	%r96, %r77, 2;
	or.b32  	%r97, %r96, %r92;
	shr.u32 	%r98, %r22, 2;
	and.b32  	%r99, %r98, 4;
	or.b32  	%r100, %r97, %r99;
	and.b32  	%r101, %r43, 8;
	or.b32  	%r102, %r100, %r101;
	and.b32  	%r103, %r20, 16;
	setp.eq.s32 	%p29, %r103, 0;
	and.b32  	%r104, %r102, 14;
	setp.eq.s32 	%p30, %r104, 2;
	setp.eq.s32 	%p31, %r102, 3;
	selp.u32 	%r105, -1, 0, %p31;
	selp.u32 	%r106, -1, 0, %p30;
	selp.b32 	%r107, %r105, %r106, %p29;
	and.b32  	%r108, %r107, 1;
	setp.eq.b32 	%p32, %r108, 1;
	selp.b16 	%rs91, 16, 0, %p32;
	or.b16  	%rs92, %rs90, %rs91;
	shr.u32 	%r109, %r24, 5;
	and.b32  	%r110, %r109, 1;
	shr.u32 	%r111, %r23, 5;
	shr.u32 	%r112, %r22, 5;
	shr.u32 	%r113, %r21, 5;
	and.b32  	%r114, %r93, 2;
	or.b32  	%r115, %r114, %r110;
	and.b32  	%r116, %r78, 4;
	or.b32  	%r117, %r115, %r116;
	and.b32  	%r118, %r61, 8;
	or.b32  	%r119, %r117, %r118;
	and.b32  	%r120, %r20, 32;
	setp.eq.s32 	%p33, %r120, 0;
	and.b32  	%r121, %r119, 14;
	setp.eq.s32 	%p34, %r121, 2;
	setp.eq.s32 	%p35, %r119, 3;
	selp.u32 	%r122, -1, 0, %p35;
	selp.u32 	%r123, -1, 0, %p34;
	selp.b32 	%r124, %r122, %r123, %p33;
	and.b32  	%r125, %r124, 1;
	setp.eq.b32 	%p36, %r125, 1;
	selp.b16 	%rs93, 32, 0, %p36;
	or.b16  	%rs94, %rs92, %rs93;
	shr.u32 	%r126, %r24, 6;
	and.b32  	%r127, %r126, 1;
	shr.u32 	%r128, %r23, 6;
	shr.u32 	%r129, %r22, 6;
	shr.u32 	%r130, %r21, 6;
	and.b32  	%r131, %r111, 2;
	or.b32  	%r132, %r131, %r127;
	and.b32  	%r133, %r94, 4;
	or.b32  	%r134, %r132, %r133;
	shr.u32 	%r135, %r21, 3;
	and.b32  	%r136, %r135, 8;
	or.b32  	%r137, %r134, %r136;
	and.b32  	%r138, %r20, 64;
	setp.eq.s32 	%p37, %r138, 0;
	and.b32  	%r139, %r137, 14;
	setp.eq.s32 	%p38, %r139, 2;
	setp.eq.s32 	%p39, %r137, 3;
	selp.u32 	%r140, -1, 0, %p39;
	selp.u32 	%r141, -1, 0, %p38;
	selp.b32 	%r142, %r140, %r141, %p37;
	and.b32  	%r143, %r142, 1;
	setp.eq.b32 	%p40, %r143, 1;
	selp.b16 	%rs95, 64, 0, %p40;
	or.b16  	%rs96, %rs94, %rs95;
	shr.u32 	%r144, %r24, 7;
	and.b32  	%r145, %r144, 1;
	shr.u32 	%r146, %r23, 7;
	shr.u32 	%r147, %r22, 7;
	shr.u32 	%r148, %r21, 7;
	and.b32  	%r149, %r128, 2;
	or.b32  	%r150, %r149, %r145;
	and.b32  	%r151, %r112, 4;
	or.b32  	%r152, %r150, %r151;
	and.b32  	%r153, %r95, 8;
	or.b32  	%r154, %r152, %r153;
	and.b32  	%r155, %r20, 128;
	setp.eq.s32 	%p41, %r155, 0;
	and.b32  	%r156, %r154, 14;
	setp.eq.s32 	%p42, %r156, 2;
	setp.eq.s32 	%p43, %r154, 3;
	selp.u32 	%r157, -1, 0, %p43;
	selp.u32 	%r158, -1, 0, %p42;
	selp.b32 	%r159, %r157, %r158, %p41;
	and.b32  	%r160, %r159, 1;
	setp.eq.b32 	%p44, %r160, 1;
	selp.b16 	%rs97, 128, 0, %p44;
	or.b16  	%rs98, %rs96, %rs97;
	shr.u32 	%r161, %r24, 8;
	and.b32  	%r162, %r161, 1;
	shr.u32 	%r163, %r23, 8;
	shr.u32 	%r164, %r22, 8;
	shr.u32 	%r165, %r21, 8;
	and.b32  	%r166, %r146, 2;
	or.b32  	%r167, %r166, %r162;
	and.b32  	%r168, %r129, 4;
	or.b32  	%r169, %r167, %r168;
	and.b32  	%r170, %r113, 8;
	or.b32  	%r171, %r169, %r170;
	and.b32  	%r172, %r20, 256;
	setp.eq.s32 	%p45, %r172, 0;
	and.b32  	%r173, %r171, 14;
	setp.eq.s32 	%p46, %r173, 2;
	setp.eq.s32 	%p47, %r171, 3;
	selp.u32 	%r174, -1, 0, %p47;
	selp.u32 	%r175, -1, 0, %p46;
	selp.b32 	%r176, %r174, %r175, %p45;
	and.b32  	%r177, %r176, 1;
	setp.eq.b32 	%p48, %r177, 1;
	selp.b16 	%rs99, 256, 0, %p48;
	or.b16  	%rs100, %rs98, %rs99;
	shr.u32 	%r178, %r24, 9;
	and.b32  	%r179, %r178, 1;
	shr.u32 	%r180, %r23, 9;
	shr.u32 	%r181, %r22, 9;
	shr.u32 	%r182, %r21, 9;
	and.b32  	%r183, %r163, 2;
	or.b32  	%r184, %r183, %r179;
	and.b32  	%r185, %r147, 4;
	or.b32  	%r186, %r184, %r185;
	and.b32  	%r187, %r130, 8;
	or.b32  	%r188, %r186, %r187;
	and.b32  	%r189, %r20, 512;
	setp.eq.s32 	%p49, %r189, 0;
	and.b32  	%r190, %r188, 14;
	setp.eq.s32 	%p50, %r190, 2;
	setp.eq.s32 	%p51, %r188, 3;
	selp.u32 	%r191, -1, 0, %p51;
	selp.u32 	%r192, -1, 0, %p50;
	selp.b32 	%r193, %r191, %r192, %p49;
	and.b32  	%r194, %r193, 1;
	setp.eq.b32 	%p52, %r194, 1;
	selp.b16 	%rs101, 512, 0, %p52;
	or.b16  	%rs102, %rs100, %rs101;
	shr.u32 	%r195, %r24, 10;
	and.b32  	%r196, %r195, 1;
	shr.u32 	%r197, %r23, 10;
	shr.u32 	%r198, %r22, 10;
	shr.u32 	%r199, %r21, 10;
	and.b32  	%r200, %r180, 2;
	or.b32  	%r201, %r200, %r196;
	and.b32  	%r202, %r164, 4;
	or.b32  	%r203, %r201, %r202;
	and.b32  	%r204, %r148, 8;
	or.b32  	%r205, %r203, %r204;
	and.b32  	%r206, %r20, 1024;
	setp.eq.s32 	%p53, %r206, 0;
	and.b32  	%r207, %r205, 14;
	setp.eq.s32 	%p54, %r207, 2;
	setp.eq.s32 	%p55, %r205, 3;
	selp.u32 	%r208, -1, 0, %p55;
	selp.u32 	%r209, -1, 0, %p54;
	selp.b32 	%r210, %r208, %r209, %p53;
	and.b32  	%r211, %r210, 1;
	setp.eq.b32 	%p56, %r211, 1;
	selp.b16 	%rs103, 1024, 0, %p56;
	or.b16  	%rs104, %rs102, %rs103;
	shr.u32 	%r212, %r24, 11;
	and.b32  	%r213, %r212, 1;
	shr.u32 	%r214, %r23, 11;
	shr.u32 	%r215, %r22, 11;
	shr.u32 	%r216, %r21, 11;
	and.b32  	%r217, %r197, 2;
	or.b32  	%r218, %r217, %r213;
	and.b32  	%r219, %r181, 4;
	or.b32  	%r220, %r218, %r219;
	and.b32  	%r221, %r165, 8;
	or.b32  	%r222, %r220, %r221;
	and.b32  	%r223, %r20, 2048;
	setp.eq.s32 	%p57, %r223, 0;
	and.b32  	%r224, %r222, 14;
	setp.eq.s32 	%p58, %r224, 2;
	setp.eq.s32 	%p59, %r222, 3;
	selp.u32 	%r225, -1, 0, %p59;
	selp.u32 	%r226, -1, 0, %p58;
	selp.b32 	%r227, %r225, %r226, %p57;
	and.b32  	%r228, %r227, 1;
	setp.eq.b32 	%p60, %r228, 1;
	selp.b16 	%rs105, 2048, 0, %p60;
	or.b16  	%rs106, %rs104, %rs105;
	shr.u32 	%r229, %r24, 12;
	and.b32  	%r230, %r229, 1;
	shr.u32 	%r231, %r23, 12;
	shr.u32 	%r232, %r22, 12;
	shr.u32 	%r233, %r21, 12;
	and.b32  	%r234, %r214, 2;
	or.b32  	%r235, %r234, %r230;
	and.b32  	%r236, %r198, 4;
	or.b32  	%r237, %r235, %r236;
	and.b32  	%r238, %r182, 8;
	or.b32  	%r239, %r237, %r238;
	and.b32  	%r240, %r20, 4096;
	setp.eq.s32 	%p61, %r240, 0;
	and.b32  	%r241, %r239, 14;
	setp.eq.s32 	%p62, %r241, 2;
	setp.eq.s32 	%p63, %r239, 3;
	selp.u32 	%r242, -1, 0, %p63;
	selp.u32 	%r243, -1, 0, %p62;
	selp.b32 	%r244, %r242, %r243, %p61;
	and.b32  	%r245, %r244, 1;
	setp.eq.b32 	%p64, %r245, 1;
	selp.b16 	%rs107, 4096, 0, %p64;
	or.b16  	%rs108, %rs106, %rs107;
	shr.u32 	%r246, %r24, 13;
	and.b32  	%r247, %r246, 1;
	shr.u32 	%r248, %r23, 13;
	shr.u32 	%r249, %r22, 13;
	and.b32  	%r250, %r231, 2;
	or.b32  	%r251, %r250, %r247;
	and.b32  	%r252, %r215, 4;
	or.b32  	%r253, %r251, %r252;
	and.b32  	%r254, %r199, 8;
	or.b32  	%r255, %r253, %r254;
	and.b32  	%r256, %r20, 8192;
	setp.eq.s32 	%p65, %r256, 0;
	and.b32  	%r257, %r255, 14;
	setp.eq.s32 	%p66, %r257, 2;
	setp.eq.s32 	%p67, %r255, 3;
	selp.u32 	%r258, -1, 0, %p67;
	selp.u32 	%r259, -1, 0, %p66;
	selp.b32 	%r260, %r258, %r259, %p65;
	and.b32  	%r261, %r260, 1;
	setp.eq.b32 	%p68, %r261, 1;
	selp.b16 	%rs109, 8192, 0, %p68;
	or.b16  	%rs110, %rs108, %rs109;
	shr.u32 	%r262, %r24, 14;
	and.b32  	%r263, %r262, 1;
	shr.u32 	%r264, %r23, 14;
	and.b32  	%r265, %r248, 2;
	or.b32  	%r266, %r265, %r263;
	and.b32  	%r267, %r232, 4;
	or.b32  	%r268, %r266, %r267;
	and.b32  	%r269, %r216, 8;
	or.b32  	%r270, %r268, %r269;
	and.b32  	%r271, %r20, 16384;
	setp.eq.s32 	%p69, %r271, 0;
	and.b32  	%r272, %r270, 14;
	setp.eq.s32 	%p70, %r272, 2;
	setp.eq.s32 	%p71, %r270, 3;
	selp.u32 	%r273, -1, 0, %p71;
	selp.u32 	%r274, -1, 0, %p70;
	selp.b32 	%r275, %r273, %r274, %p69;
	and.b32  	%r276, %r275, 1;
	setp.eq.b32 	%p72, %r276, 1;
	selp.b16 	%rs111, 16384, 0, %p72;
	or.b16  	%rs112, %rs110, %rs111;
	shr.u32 	%r277, %r24, 15;
	and.b32  	%r278, %r264, 2;
	or.b32  	%r279, %r278, %r277;
	and.b32  	%r280, %r249, 4;
	or.b32  	%r281, %r279, %r280;
	and.b32  	%r282, %r233, 8;
	or.b32  	%r283, %r281, %r282;
	and.b32  	%r284, %r20, 32768;
	setp.eq.s32 	%p73, %r284, 0;
	and.b32  	%r285, %r283, 14;
	setp.eq.s32 	%p74, %r285, 2;
	setp.eq.s32 	%p75, %r283, 3;
	selp.u32 	%r286, -1, 0, %p75;
	selp.u32 	%r287, -1, 0, %p74;
	selp.b32 	%r288, %r286, %r287, %p73;
	and.b32  	%r289, %r288, 1;
	setp.eq.b32 	%p76, %r289, 1;
	selp.b16 	%rs113, -32768, 0, %p76;
	or.b16  	%rs114, %rs112, %rs113;
	cvta.to.global.u64 	%rd10, %rd5;
	add.s64 	%rd12, %rd10, %rd7;
	st.global.u16 	[%rd12], %rs114;
$L__BB0_16:
	ret;

}


// ===== COMPILED SASS (sm_100) =====

	.target	sm_100

	.elftype	@"ET_EXEC"


//--------------------- .note.nv.tkinfo           --------------------------
	.section	.note.nv.tkinfo,"",@"SHT_NOTE"
	.sectionflags	@"SHF_NOTE_NV_TKINFO"
	.tkinfo
        /*0018*/ 	.word	0x00000002
        /*0030*/ 	.string	""
        /*0030*/ 	.string	"ptxas"
        /*0030*/ 	.string	"Cuda compilation tools, release 13.0, V13.0.88"
        /*0030*/ 	.string	"Build cuda_13.0.r13.0/compiler.36424714_0"
        /*0030*/ 	.string	"-arch sm_100 -m 64 "



//--------------------- .note.nv.cuinfo           --------------------------
	.section	.note.nv.cuinfo,"",@"SHT_NOTE"
	.sectionflags	@"SHF_NOTE_NV_CUINFO"
        /*0018*/ 	.short	0x0002
        /*001a*/ 	.short	0x0064
        /*001c*/ 	.short	0x0082
	.zero		2


//--------------------- .nv.info                  --------------------------
	.section	.nv.info,"",@"SHT_CUDA_INFO"
	.align	4


	//----- nvinfo : EIATTR_REGCOUNT
	.align		4
        /*0000*/ 	.byte	0x04, 0x2f
        /*0002*/ 	.short	(.L_1 - .L_0)
	.align		4
.L_0:
        /*0004*/ 	.word	index@(_Z29game_of_life_bit_adder_kernelPKtPti)
        /*0008*/ 	.word	0x0000001c


	//----- nvinfo : EIATTR_FRAME_SIZE
	.align		4
.L_1:
        /*000c*/ 	.byte	0x04, 0x11
        /*000e*/ 	.short	(.L_3 - .L_2)
	.align		4
.L_2:
        /*0010*/ 	.word	index@(_Z29game_of_life_bit_adder_kernelPKtPti)
        /*0014*/ 	.word	0x00000000


	//----- nvinfo : EIATTR_MIN_STACK_SIZE
	.align		4
.L_3:
        /*0018*/ 	.byte	0x04, 0x12
        /*001a*/ 	.short	(.L_5 - .L_4)
	.align		4
.L_4:
        /*001c*/ 	.word	index@(_Z29game_of_life_bit_adder_kernelPKtPti)
        /*0020*/ 	.word	0x00000000
.L_5:


//--------------------- .nv.compat                --------------------------
	.section	.nv.compat,"",@"SHT_CUDA_COMPAT_INFO"
	.align	4
        /*0000*/ 	.byte	0x02, 0x09, 0x00, 0x00, 0x02, 0x02, 0x01, 0x00, 0x02, 0x05, 0x05, 0x00, 0x03, 0x07, 0x01, 0x01
        /*0010*/ 	.byte	0x02, 0x03, 0x00, 0x00, 0x02, 0x06, 0x01, 0x00, 0x04, 0x0b, 0x08, 0x00, 0x09, 0x00, 0x00, 0x00
        /*0020*/ 	.byte	0x00, 0x00, 0x00, 0x00


//--------------------- .nv.info._Z29game_of_life_bit_adder_kernelPKtPti --------------------------
	.section	.nv.info._Z29game_of_life_bit_adder_kernelPKtPti,"",@"SHT_CUDA_INFO"
	.sectionflags	@""
	.align	4


	//----- nvinfo : EIATTR_CUDA_API_VERSION
	.align		4
        /*0000*/ 	.byte	0x04, 0x37
        /*0002*/ 	.short	(.L_7 - .L_6)
.L_6:
        /*0004*/ 	.word	0x00000082


	//----- nvinfo : EIATTR_KPARAM_INFO
	.align		4
.L_7:
        /*0008*/ 	.byte	0x04, 0x17
        /*000a*/ 	.short	(.L_9 - .L_8)
.L_8:
        /*000c*/ 	.word	0x00000000
        /*0010*/ 	.short	0x0002
        /*0012*/ 	.short	0x0010
        /*0014*/ 	.byte	0x00, 0xf0, 0x11, 0x00


	//----- nvinfo : EIATTR_KPARAM_INFO
	.align		4
.L_9:
        /*0018*/ 	.byte	0x04, 0x17
        /*001a*/ 	.short	(.L_11 - .L_10)
.L_10:
        /*001c*/ 	.word	0x00000000
        /*0020*/ 	.short	0x0001
        /*0022*/ 	.short	0x0008
        /*0024*/ 	.byte	0x00, 0xf5, 0x21, 0x00


	//----- nvinfo : EIATTR_KPARAM_INFO
	.align		4
.L_11:
        /*0028*/ 	.byte	0x04, 0x17
        /*002a*/ 	.short	(.L_13 - .L_12)
.L_12:
        /*002c*/ 	.word	0x00000000
        /*0030*/ 	.short	0x0000
        /*0032*/ 	.short	0x0000
        /*0034*/ 	.byte	0x00, 0xf5, 0x21, 0x00


	//----- nvinfo : EIATTR_SPARSE_MMA_MASK
	.align		4
.L_13:
        /*0038*/ 	.byte	0x03, 0x50
        /*003a*/ 	.short	0x0000


	//----- nvinfo : EIATTR_MAXREG_COUNT
	.align		4
        /*003c*/ 	.byte	0x03, 0x1b
        /*003e*/ 	.short	0x00ff


	//----- nvinfo : EIATTR_MERCURY_ISA_VERSION
	.align		4
        /*0040*/ 	.byte	0x03, 0x5f
        /*0042*/ 	.short	0x0101


	//----- nvinfo : EIATTR_VRC_CTA_INIT_COUNT
	.align		4
        /*0044*/ 	.byte	0x02, 0x4a
	.zero		1
	.zero		1


	//----- nvinfo : EIATTR_EXIT_INSTR_OFFSETS
	.align		4
        /*0048*/ 	.byte	0x04, 0x1c
        /*004a*/ 	.short	(.L_15 - .L_14)


	//   ....[0]....
.L_14:
        /*004c*/ 	.word	0x000000f0


	//   ....[1]....
        /*0050*/ 	.word	0x00001820


	//----- nvinfo : EIATTR_CRS_STACK_SIZE
	.align		4
.L_15:
        /*0054*/ 	.byte	0x04, 0x1e
        /*0056*/ 	.short	(.L_17 - .L_16)
.L_16:
        /*0058*/ 	.word	0x00000000


	//----- nvinfo : EIATTR_CBANK_PARAM_SIZE
	.align		4
.L_17:
        /*005c*/ 	.byte	0x03, 0x19
        /*005e*/ 	.short	0x0014


	//----- nvinfo : EIATTR_PARAM_CBANK
	.align		4
        /*0060*/ 	.byte	0x04, 0x0a
        /*0062*/ 	.short	(.L_19 - .L_18)
	.align		4
.L_18:
        /*0064*/ 	.word	index@(.nv.constant0._Z29game_of_life_bit_adder_kernelPKtPti)
        /*0068*/ 	.short	0x0380
        /*006a*/ 	.short	0x0014


	//----- nvinfo : EIATTR_SW_WAR
	.align		4
.L_19:
        /*006c*/ 	.byte	0x04, 0x36
        /*006e*/ 	.short	(.L_21 - .L_20)
.L_20:
        /*0070*/ 	.word	0x00000008
.L_21:


//--------------------- .nv.callgraph             --------------------------
	.section	.nv.callgraph,"",@"SHT_CUDA_CALLGRAPH"
	.align	4
	.sectionentsize	8
	.align		4
        /*0000*/ 	.word	0x00000000
	.align		4
        /*0004*/ 	.word	0xffffffff
	.align		4
        /*0008*/ 	.word	0x00000000
	.align		4
        /*000c*/ 	.word	0xfffffffe
	.align		4
        /*0010*/ 	.word	0x00000000
	.align		4
        /*0014*/ 	.word	0xfffffffd
	.align		4
        /*0018*/ 	.word	0x00000000
	.align		4
        /*001c*/ 	.word	0xfffffffc


//--------------------- .text._Z29game_of_life_bit_adder_kernelPKtPti --------------------------
	.section	.text._Z29game_of_life_bit_adder_kernelPKtPti,"ax",@progbits
	.align	128
        .global         _Z29game_of_life_bit_adder_kernelPKtPti
        .type           _Z29game_of_life_bit_adder_kernelPKtPti,@function
        .size           _Z29game_of_life_bit_adder_kernelPKtPti,(.L_x_5 - _Z29game_of_life_bit_adder_kernelPKtPti)
        .other          _Z29game_of_life_bit_adder_kernelPKtPti,@"STO_CUDA_ENTRY STV_DEFAULT"
_Z29game_of_life_bit_adder_kernelPKtPti:
.text._Z29game_of_life_bit_adder_kernelPKtPti:
[----:B------:R-:W-:Y:S01]  /*0000*/  LDC R1, c[0x0][0x37c] ;  /* 0x0000df00ff017b82 */ /* 0x000fe20000000800 */
[----:B------:R-:W0:Y:S07]  /*0010*/  S2R R5, SR_TID.X ;  /* 0x0000000000057919 */ /* 0x000e2e0000002100 */
[----:B------:R-:W1:Y:S01]  /*0020*/  LDC R11, c[0x0][0x390] ;  /* 0x0000e400ff0b7b82 */ /* 0x000e620000000800 */
[----:B------:R-:W2:Y:S07]  /*0030*/  S2R R3, SR_TID.Y ;  /* 0x0000000000037919 */ /* 0x000eae0000002200 */
[----:B------:R-:W2:Y:S08]  /*0040*/  LDC R10, c[0x0][0x364] ;  /* 0x0000d900ff0a7b82 */ /* 0x000eb00000000800 */
[----:B------:R-:W0:Y:S08]  /*0050*/  S2UR UR5, SR_CTAID.X ;  /* 0x00000000000579c3 */ /* 0x000e300000002500 */
[----:B------:R-:W0:Y:S01]  /*0060*/  LDC R12, c[0x0][0x360] ;  /* 0x0000d800ff0c7b82 */ /* 0x000e220000000800 */
[----:B-1----:R-:W-:-:S04]  /*0070*/  SHF.R.S32.HI R0, RZ, 0x1f, R11 ;  /* 0x0000001fff007819 */ /* 0x002fc8000001140b */
[----:B------:R-:W-:-:S03]  /*0080*/  LEA.HI R0, R0, R11, RZ, 0x4 ;  /* 0x0000000b00007211 */ /* 0x000fc600078f20ff */
[----:B------:R-:W2:Y:S01]  /*0090*/  S2UR UR4, SR_CTAID.Y ;  /* 0x00000000000479c3 */ /* 0x000ea20000002600 */
[----:B------:R-:W-:Y:S01]  /*00a0*/  SHF.R.S32.HI R13, RZ, 0x4, R0 ;  /* 0x00000004ff0d7819 */ /* 0x000fe20000011400 */
[----:B0-----:R-:W-:-:S05]  /*00b0*/  IMAD R12, R12, UR5, R5 ;  /* 0x000000050c0c7c24 */ /* 0x001fca000f8e0205 */
[----:B------:R-:W-:Y:S01]  /*00c0*/  ISETP.GE.AND P0, PT, R12, R13, PT ;  /* 0x0000000d0c00720c */ /* 0x000fe20003f06270 */
[----:B--2---:R-:W-:-:S05]  /*00d0*/  IMAD R10, R10, UR4, R3 ;  /* 0x000000040a0a7c24 */ /* 0x004fca000f8e0203 */
[----:B------:R-:W-:-:S13]  /*00e0*/  ISETP.GE.OR P0, PT, R10, R11, P0 ;  /* 0x0000000b0a00720c */ /* 0x000fda0000706670 */
[----:B------:R-:W-:Y:S05]  /*00f0*/  @P0 EXIT ;  /* 0x000000000000094d */ /* 0x000fea0003800000 */
[----:B------:R-:W0:Y:S01]  /*0100*/  LDC.64 R6, c[0x0][0x380] ;  /* 0x0000e000ff067b82 */ /* 0x000e220000000a00 */
[----:B------:R-:W1:Y:S01]  /*0110*/  LDCU.64 UR4, c[0x0][0x358] ;  /* 0x00006b00ff0477ac */ /* 0x000e620008000a00 */
[C---:B------:R-:W-:Y:S01]  /*0120*/  VIADD R9, R13.reuse, 0xffffffff ;  /* 0xffffffff0d097836 */ /* 0x040fe20000000000 */
[----:B------:R-:W-:Y:S01]  /*0130*/  ISETP.GE.AND P1, PT, R12, 0x1, PT ;  /* 0x000000010c00780c */ /* 0x000fe20003f26270 */
[----:B------:R-:W-:-:S03]  /*0140*/  IMAD R15, R13, R10, RZ ;  /* 0x0000000a0d0f7224 */ /* 0x000fc600078e02ff */
[C---:B------:R-:W-:Y:S01]  /*0150*/  ISETP.GE.AND P2, PT, R12.reuse, R9, PT ;  /* 0x000000090c00720c */ /* 0x040fe20003f46270 */
[----:B------:R-:W-:-:S04]  /*0160*/  IMAD.IADD R0, R12, 0x1, R15 ;  /* 0x000000010c007824 */ /* 0x000fc800078e020f */
[----:B0-----:R-:W-:-:S05]  /*0170*/  IMAD.WIDE R4, R0, 0x2, R6 ;  /* 0x0000000200047825 */ /* 0x001fca00078e0206 */
[----:B-1----:R0:W5:Y:S04]  /*0180*/  @P1 LDG.E.U16 R8, desc[UR4][R4.64+-0x2] ;  /* 0xfffffe0404081981 */ /* 0x002168000c1e1500 */
[----:B------:R0:W5:Y:S04]  /*0190*/  @!P2 LDG.E.U16 R3, desc[UR4][R4.64+0x2] ;  /* 0x000002040403a981 */ /* 0x000168000c1e1500 */
[----:B------:R0:W5:Y:S01]  /*01a0*/  LDG.E.U16 R2, desc[UR4][R4.64] ;  /* 0x0000000404027981 */ /* 0x000162000c1e1500 */
[----:B------:R-:W-:Y:S01]  /*01b0*/  ISETP.NE.AND P3, PT, R10, RZ, PT ;  /* 0x000000ff0a00720c */ /* 0x000fe20003f65270 */
[----:B------:R-:W-:Y:S01]  /*01c0*/  VIADD R11, R11, 0xffffffff ;  /* 0xffffffff0b0b7836 */ /* 0x000fe20000000000 */
[----:B------:R-:W-:Y:S01]  /*01d0*/  BSSY.RECONVERGENT B0, `(.L_x_0) ;  /* 0x0000011000007945 */ /* 0x000fe20003800200 */
[----:B------:R-:W-:-:S02]  /*01e0*/  ISETP.GE.AND P5, PT, R12, R9, PT ;  /* 0x000000090c00720c */ /* 0x000fc40003fa6270 */
[----:B------:R-:W-:Y:S02]  /*01f0*/  ISETP.GT.AND P0, PT, R12, RZ, PT ;  /* 0x000000ff0c00720c */ /* 0x000fe40003f04270 */
[----:B------:R-:W-:Y:S02]  /*0200*/  ISETP.GE.U32.AND P4, PT, R10, R11, PT ;  /* 0x0000000b0a00720c */ /* 0x000fe40003f86070 */
[----:B------:R-:W-:Y:S02]  /*0210*/  PRMT R9, RZ, 0x7610, R9 ;  /* 0x00007610ff097816 */ /* 0x000fe40000000009 */
[----:B------:R-:W-:Y:S02]  /*0220*/  PRMT R10, RZ, 0x7610, R10 ;  /* 0x00007610ff0a7816 */ /* 0x000fe4000000000a */
[----:B------:R-:W-:Y:S01]  /*0230*/  PRMT R11, RZ, 0x7610, R11 ;  /* 0x00007610ff0b7816 */ /* 0x000fe2000000000b */
[----:B0-----:R-:W-:Y:S06]  /*0240*/  @!P3 BRA `(.L_x_1) ;  /* 0x000000000024b947 */ /* 0x001fec0003800000 */
[----:B------:R-:W-:-:S05]  /*0250*/  IADD3 R15, PT, PT, R12, R15, -R13 ;  /* 0x0000000f0c0f7210 */ /* 0x000fca0007ffe80d */
[----:B------:R-:W-:-:S05]  /*0260*/  IMAD.WIDE R6, R15, 0x2, R6 ;  /* 0x000000020f067825 */ /* 0x000fca00078e0206 */
[----:B------:R-:W2:Y:S04]  /*0270*/  @!P2 LDG.E.U16 R14, desc[UR4][R6.64+0x2] ;  /* 0x00000204060ea981 */ /* 0x000ea8000c1e1500 */
[----:B------:R-:W3:Y:S04]  /*0280*/  @P1 LDG.E.U16 R12, desc[UR4][R6.64+-0x2] ;  /* 0xfffffe04060c1981 */ /* 0x000ee8000c1e1500 */
[----:B------:R0:W5:Y:S01]  /*0290*/  LDG.E.U16 R9, desc[UR4][R6.64] ;  /* 0x0000000406097981 */ /* 0x000162000c1e1500 */
[----:B--2---:R-:W-:Y:S01]  /*02a0*/  @!P2 IMAD.SHL.U32 R14, R14, 0x8000, RZ ;  /* 0x000080000e0ea824 */ /* 0x004fe200078e00ff */
[----:B---3--:R-:W-:-:S04]  /*02b0*/  @P1 SHF.R.U32.HI R12, RZ, 0xf, R12 ;  /* 0x0000000fff0c1819 */ /* 0x008fc8000001160c */
[----:B------:R-:W-:Y:S02]  /*02c0*/  @!P2 PRMT R11, R14, 0x7610, R11 ;  /* 0x000076100e0ba816 */ /* 0x000fe4000000000b */
[----:B0-----:R-:W-:-:S07]  /*02d0*/  @P1 PRMT R10, R12, 0x7610, R10 ;  /* 0x000076100c0a1816 */ /* 0x001fce000000000a */
.L_x_1:
[----:B------:R-:W-:Y:S05]  /*02e0*/  BSYNC.RECONVERGENT B0 ;  /* 0x0000000000007941 */ /* 0x000fea0003800200 */
.L_x_0:
[----:B------:R-:W-:Y:S01]  /*02f0*/  BSSY.RECONVERGENT B0, `(.L_x_2) ;  /* 0x000000d000007945 */ /* 0x000fe20003800200 */
[----:B------:R-:W-:Y:S02]  /*0300*/  PRMT R6, RZ, 0x7610, R6 ;  /* 0x00007610ff067816 */ /* 0x000fe40000000006 */
[----:B------:R-:W-:Y:S02]  /*0310*/  PRMT R12, RZ, 0x7610, R12 ;  /* 0x00007610ff0c7816 */ /* 0x000fe4000000000c */
[----:B------:R-:W-:Y:S01]  /*0320*/  PRMT R7, RZ, 0x7610, R7 ;  /* 0x00007610ff077816 */ /* 0x000fe20000000007 */
[----:B------:R-:W-:Y:S06]  /*0330*/  @P4 BRA `(.L_x_3) ;  /* 0x0000000000204947 */ /* 0x000fec0003800000 */
        /* <DEDUP_REMOVED lines=8> */
.L_x_3:
[----:B------:R-:W-:Y:S05]  /*03c0*/  BSYNC.RECONVERGENT B0 ;  /* 0x0000000000007941 */ /* 0x000fea0003800200 */
.L_x_2:
[C---:B-----5:R-:W-:Y:S01]  /*03d0*/  LOP3.LUT R16, R9.reuse, 0xffff, RZ, 0xc0, !PT ;  /* 0x0000ffff09107812 */ /* 0x060fe200078ec0ff */
[----:B------:R-:W-:Y:S01]  /*03e0*/  IMAD.SHL.U32 R4, R9, 0x2, RZ ;  /* 0x0000000209047824 */ /* 0x000fe200078e00ff */
[----:B------:R-:W-:Y:S02]  /*03f0*/  SEL R14, R11, RZ, !P5 ;  /* 0x000000ff0b0e7207 */ /* 0x000fe40006800000 */
[----:B------:R-:W-:Y:S02]  /*0400*/  SHF.R.U32.HI R11, RZ, 0x1, R16 ;  /* 0x00000001ff0b7819 */ /* 0x000fe40000011610 */
[----:B------:R-:W-:Y:S01]  /*0410*/  SEL R15, R10, RZ, P0 ;  /* 0x000000ff0a0f7207 */ /* 0x000fe20000000000 */
[----:B------:R-:W-:Y:S01]  /*0420*/  @!P2 IMAD.SHL.U32 R10, R3, 0x8000, RZ ;  /* 0x00008000030aa824 */ /* 0x000fe200078e00ff */
[----:B------:R-:W-:Y:S02]  /*0430*/  PRMT R13, RZ, 0x7610, R13 ;  /* 0x00007610ff0d7816 */ /* 0x000fe4000000000d */
[----:B------:R-:W-:-:S02]  /*0440*/  @P1 SHF.R.U32.HI R8, RZ, 0xf, R8 ;  /* 0x0000000fff081819 */ /* 0x000fc40000011608 */
[----:B------:R-:W-:Y:S02]  /*0450*/  LOP3.LUT R3, R14, R11, RZ, 0xfc, !PT ;  /* 0x0000000b0e037212 */ /* 0x000fe400078efcff */
[----:B------:R-:W-:Y:S02]  /*0460*/  LOP3.LUT R11, R6, 0xffff, RZ, 0xc0, !PT ;  /* 0x0000ffff060b7812 */ /* 0x000fe400078ec0ff */
[----:B------:R-:W-:Y:S01]  /*0470*/  @P1 PRMT R13, R8, 0x7610, R13 ;  /* 0x00007610080d1816 */ /* 0x000fe2000000000d */
[----:B------:R-:W-:Y:S01]  /*0480*/  IMAD.SHL.U32 R8, R2, 0x2, RZ ;  /* 0x0000000202087824 */ /* 0x000fe200078e00ff */
[----:B------:R-:W-:Y:S02]  /*0490*/  PRMT R5, RZ, 0x7610, R5 ;  /* 0x00007610ff057816 */ /* 0x000fe40000000005 */
[----:B------:R-:W-:Y:S01]  /*04a0*/  SEL R14, R7, RZ, !P5 ;  /* 0x000000ff070e7207 */ /* 0x000fe20006800000 */
[----:B------:R-:W-:Y:S01]  /*04b0*/  IMAD.SHL.U32 R7, R6, 0x2, RZ ;  /* 0x0000000206077824 */ /* 0x000fe200078e00ff */
[----:B------:R-:W-:-:S02]  /*04c0*/  SHF.R.U32.HI R11, RZ, 0x1, R11 ;  /* 0x00000001ff0b7819 */ /* 0x000fc4000001160b */
[----:B------:R-:W-:Y:S02]  /*04d0*/  @!P2 PRMT R5, R10, 0x7610, R5 ;  /* 0x000076100a05a816 */ /* 0x000fe40000000005 */
[----:B------:R-:W-:Y:S02]  /*04e0*/  SEL R12, R12, RZ, P0 ;  /* 0x000000ff0c0c7207 */ /* 0x000fe40000000000 */
[----:B------:R-:W-:Y:S02]  /*04f0*/  SHF.R.U32.HI R10, RZ, 0x1, R2 ;  /* 0x00000001ff0a7819 */ /* 0x000fe40000011602 */
[----:B------:R-:W-:Y:S02]  /*0500*/  LOP3.LUT R8, R13, R8, RZ, 0xfc, !PT ;  /* 0x000000080d087212 */ /* 0x000fe400078efcff */
[----:B------:R-:W-:Y:S02]  /*0510*/  LOP3.LUT R11, R14, R11, RZ, 0xfc, !PT ;  /* 0x0000000b0e0b7212 */ /* 0x000fe400078efcff */
[----:B------:R-:W-:-:S02]  /*0520*/  LOP3.LUT R12, R12, R7, RZ, 0xfc, !PT ;  /* 0x000000070c0c7212 */ /* 0x000fc400078efcff */
[----:B------:R-:W-:Y:S02]  /*0530*/  LOP3.LUT R4, R15, R4, RZ, 0xfc, !PT ;  /* 0x000000040f047212 */ /* 0x000fe400078efcff */
[----:B------:R-:W-:Y:S02]  /*0540*/  LOP3.LUT R5, R5, R10, RZ, 0xfc, !PT ;  /* 0x0000000a05057212 */ /* 0x000fe400078efcff */
[----:B------:R-:W-:Y:S02]  /*0550*/  LOP3.LUT R7, R3, R8, RZ, 0x3c, !PT ;  /* 0x0000000803077212 */ /* 0x000fe400078e3cff */
[----:B------:R-:W-:Y:S02]  /*0560*/  LOP3.LUT R13, R11, R6, RZ, 0x3c, !PT ;  /* 0x000000060b0d7212 */ /* 0x000fe400078e3cff */
[----:B------:R-:W-:Y:S02]  /*0570*/  LOP3.LUT R10, R7, R4, R9, 0x60, !PT ;  /* 0x00000004070a7212 */ /* 0x000fe400078e6009 */
[----:B------:R-:W-:-:S02]  /*0580*/  LOP3.LUT R15, R13, R12, R5, 0x60, !PT ;  /* 0x0000000c0d0f7212 */ /* 0x000fc400078e6005 */
[----:B------:R-:W-:Y:S02]  /*0590*/  LOP3.LUT R14, R10, R4, R9, 0x78, !PT ;  /* 0x000000040a0e7212 */ /* 0x000fe400078e7809 */
[----:B------:R-:W-:Y:S02]  /*05a0*/  LOP3.LUT R15, R15, R12, R5, 0x78, !PT ;  /* 0x0000000c0f0f7212 */ /* 0x000fe400078e7805 */
[----:B------:R-:W-:Y:S02]  /*05b0*/  LOP3.LUT R14, R14, R3, R8, 0x78, !PT ;  /* 0x000000030e0e7212 */ /* 0x000fe400078e7808 */
[----:B------:R-:W-:Y:S02]  /*05c0*/  LOP3.LUT R15, R15, R11, R6, 0x78, !PT ;  /* 0x0000000b0f0f7212 */ /* 0x000fe400078e7806 */
[----:B------:R-:W-:Y:S02]  /*05d0*/  LOP3.LUT R10, R3, R8, RZ, 0xc0, !PT ;  /* 0x00000008030a7212 */ /* 0x000fe400078ec0ff */
[----:B------:R-:W-:-:S02]  /*05e0*/  LOP3.LUT R6, R11, R6, RZ, 0xc0, !PT ;  /* 0x000000060b067212 */ /* 0x000fc400078ec0ff */
[----:B------:R-:W-:Y:S02]  /*05f0*/  LOP3.LUT R7, R7, R4, R9, 0x96, !PT ;  /* 0x0000000407077212 */ /* 0x000fe400078e9609 */
[--C-:B------:R-:W-:Y:S02]  /*0600*/  LOP3.LUT R8, R13, R12, R5.reuse, 0x96, !PT ;  /* 0x0000000c0d087212 */ /* 0x100fe400078e9605 */
[----:B------:R-:W-:Y:S02]  /*0610*/  LOP3.LUT R3, R15, R14, RZ, 0xfc, !PT ;  /* 0x0000000e0f037212 */ /* 0x000fe400078efcff */
[----:B------:R-:W-:Y:S02]  /*0620*/  LOP3.LUT R5, R6, R12, R5, 0x80, !PT ;  /* 0x0000000c06057212 */ /* 0x000fe400078e8005 */
[-CC-:B------:R-:W-:Y:S02]  /*0630*/  LOP3.LUT R6, R3, R8.reuse, R7.reuse, 0x80, !PT ;  /* 0x0000000803067212 */ /* 0x180fe400078e8007 */
[----:B------:R-:W-:-:S02]  /*0640*/  LOP3.LUT R16, R14, R8, R7, 0x78, !PT ;  /* 0x000000080e107212 */ /* 0x000fc400078e7807 */
[----:B------:R-:W-:Y:S02]  /*0650*/  LOP3.LUT R10, R10, R4, R9, 0x80, !PT ;  /* 0x000000040a0a7212 */ /* 0x000fe400078e8009 */
[----:B------:R-:W-:Y:S02]  /*0660*/  LOP3.LUT R14, R6, R15, R14, 0xf8, !PT ;  /* 0x0000000f060e7212 */ /* 0x000fe400078ef80e */
[----:B------:R-:W-:Y:S02]  /*0670*/  LOP3.LUT R4, R8, 0xffff, R7, 0x48, !PT ;  /* 0x0000ffff08047812 */ /* 0x000fe400078e4807 */
[----:B------:R-:W-:Y:S02]  /*0680*/  LOP3.LUT R3, R16, 0xffff, R15, 0x48, !PT ;  /* 0x0000ffff10037812 */ /* 0x000fe400078e480f */
[----:B------:R-:W-:Y:S02]  /*0690*/  LOP3.LUT R9, R2, 0x1, RZ, 0xc0, !PT ;  /* 0x0000000102097812 */ /* 0x000fe400078ec0ff */
[----:B------:R-:W-:-:S02]  /*06a0*/  LOP3.LUT R6, R14, R5, R10, 0x96, !PT ;  /* 0x000000050e067212 */ /* 0x000fc400078e960a */
[----:B------:R-:W-:Y:S02]  /*06b0*/  SHF.R.U32.HI R8, RZ, 0x1, R4 ;  /* 0x00000001ff087819 */ /* 0x000fe40000011604 */
[----:B------:R-:W-:Y:S02]  /*06c0*/  LOP3.LUT R7, R3, 0x2, RZ, 0xc0, !PT ;  /* 0x0000000203077812 */ /* 0x000fe400078ec0ff */
[----:B------:R-:W-:Y:S02]  /*06d0*/  LOP3.LUT R5, R5, R10, R14, 0xe8, !PT ;  /* 0x0000000a05057212 */ /* 0x000fe400078ee80e */
[----:B------:R-:W-:Y:S02]  /*06e0*/  SHF.R.U32.HI R10, RZ, 0x1, R3 ;  /* 0x00000001ff0a7819 */ /* 0x000fe40000011603 */
[----:B------:R-:W-:Y:S02]  /*06f0*/  ISETP.NE.U32.AND P0, PT, R9, 0x1, PT ;  /* 0x000000010900780c */ /* 0x000fe40003f05070 */
[----:B------:R-:W-:-:S02]  /*0700*/  LOP3.LUT R8, R7, 0x1, R8, 0xf8, !PT ;  /* 0x0000000107087812 */ /* 0x000fc400078ef808 */
[--C-:B------:R-:W-:Y:S02]  /*0710*/  SHF.R.U32.HI R9, RZ, 0x2, R3.reuse ;  /* 0x00000002ff097819 */ /* 0x100fe40000011603 */
[--C-:B------:R-:W-:Y:S02]  /*0720*/  SHF.R.U32.HI R7, RZ, 0x2, R4.reuse ;  /* 0x00000002ff077819 */ /* 0x100fe40000011604 */
[--C-:B------:R-:W-:Y:S02]  /*0730*/  SHF.R.U32.HI R13, RZ, 0x4, R3.reuse ;  /* 0x00000004ff0d7819 */ /* 0x100fe40000011603 */
[----:B------:R-:W-:Y:S02]  /*0740*/  LOP3.LUT R10, R10, 0x2, RZ, 0xc0, !PT ;  /* 0x000000020a0a7812 */ /* 0x000fe400078ec0ff */
[----:B------:R-:W-:Y:S02]  /*0750*/  SHF.R.U32.HI R11, RZ, 0x3, R3 ;  /* 0x00000003ff0b7819 */ /* 0x000fe40000011603 */
[----:B------:R-:W-:-:S02]  /*0760*/  SHF.R.U32.HI R15, RZ, 0x3, R4 ;  /* 0x00000003ff0f7819 */ /* 0x000fc40000011604 */
[----:B------:R-:W-:Y:S02]  /*0770*/  LOP3.LUT R12, R9, 0x2, RZ, 0xc0, !PT ;  /* 0x00000002090c7812 */ /* 0x000fe400078ec0ff */
[--C-:B------:R-:W-:Y:S02]  /*0780*/  SHF.R.U32.HI R16, RZ, 0x5, R4.reuse ;  /* 0x00000005ff107819 */ /* 0x100fe40000011604 */
[----:B------:R-:W-:Y:S02]  /*0790*/  LOP3.LUT R13, R13, 0x2, RZ, 0xc0, !PT ;  /* 0x000000020d0d7812 */ /* 0x000fe400078ec0ff */
[----:B------:R-:W-:Y:S02]  /*07a0*/  LOP3.LUT R7, R10, 0x1, R7, 0xf8, !PT ;  /* 0x000000010a077812 */ /* 0x000fe400078ef807 */
[----:B------:R-:W-:Y:S02]  /*07b0*/  SHF.R.U32.HI R10, RZ, 0x6, R3 ;  /* 0x00000006ff0a7819 */ /* 0x000fe40000011603 */
[----:B------:R-:W-:-:S02]  /*07c0*/  SHF.R.U32.HI R17, RZ, 0x4, R4 ;  /* 0x00000004ff117819 */ /* 0x000fc40000011604 */
[----:B------:R-:W-:Y:S02]  /*07d0*/  LOP3.LUT R14, R11, 0x2, RZ, 0xc0, !PT ;  /* 0x000000020b0e7812 */ /* 0x000fe400078ec0ff */
[----:B------:R-:W-:Y:S02]  /*07e0*/  LOP3.LUT R15, R12, 0x1, R15, 0xf8, !PT ;  /* 0x000000010c0f7812 */ /* 0x000fe400078ef80f */
[----:B------:R-:W-:Y:S02]  /*07f0*/  SHF.R.U32.HI R9, RZ, 0x5, R3 ;  /* 0x00000005ff097819 */ /* 0x000fe40000011603 */
[----:B------:R-:W-:Y:S02]  /*0800*/  LOP3.LUT R12, R13, 0x1, R16, 0xf8, !PT ;  /* 0x000000010d0c7812 */ /* 0x000fe400078ef810 */
[----:B------:R-:W-:Y:S02]  /*0810*/  SHF.R.U32.HI R13, RZ, 0x7, R4 ;  /* 0x00000007ff0d7819 */ /* 0x000fe40000011604 */
[----:B------:R-:W-:-:S02]  /*0820*/  LOP3.LUT R10, R10, 0x2, RZ, 0xc0, !PT ;  /* 0x000000020a0a7812 */ /* 0x000fc400078ec0ff */
[----:B------:R-:W-:Y:S02]  /*0830*/  LOP3.LUT R17, R14, 0x1, R17, 0xf8, !PT ;  /* 0x000000010e117812 */ /* 0x000fe400078ef811 */
[----:B------:R-:W-:Y:S02]  /*0840*/  SHF.R.U32.HI R11, RZ, 0x6, R4 ;  /* 0x00000006ff0b7819 */ /* 0x000fe40000011604 */
[----:B------:R-:W-:Y:S02]  /*0850*/  LOP3.LUT R14, R9, 0x2, RZ, 0xc0, !PT ;  /* 0x00000002090e7812 */ /* 0x000fe400078ec0ff */
[----:B------:R-:W-:Y:S02]  /*0860*/  SHF.R.U32.HI R16, RZ, 0x7, R3 ;  /* 0x00000007ff107819 */ /* 0x000fe40000011603 */
[----:B------:R-:W-:Y:S01]  /*0870*/  LOP3.LUT R10, R10, 0x1, R13, 0xf8, !PT ;  /* 0x000000010a0a7812 */ /* 0x000fe200078ef80d */
[----:B------:R-:W-:Y:S01]  /*0880*/  IMAD.SHL.U32 R13, R3, 0x2, RZ ;  /* 0x00000002030d7824 */ /* 0x000fe200078e00ff */
[----:B------:R-:W-:-:S02]  /*0890*/  LOP3.LUT R11, R14, 0x1, R11, 0xf8, !PT ;  /* 0x000000010e0b7812 */ /* 0x000fc400078ef80b */
[----:B------:R-:W-:Y:S02]  /*08a0*/  SHF.R.U32.HI R14, RZ, 0x8, R3 ;  /* 0x00000008ff0e7819 */ /* 0x000fe40000011603 */
[----:B------:R-:W-:Y:S02]  /*08b0*/  SHF.R.U32.HI R9, RZ, 0x8, R4 ;  /* 0x00000008ff097819 */ /* 0x000fe40000011604 */
[----:B------:R-:W-:Y:S02]  /*08c0*/  LOP3.LUT R16, R16, 0x2, RZ, 0xc0, !PT ;  /* 0x0000000210107812 */ /* 0x000fe400078ec0ff */
[----:B------:R-:W-:Y:S02]  /*08d0*/  LOP3.LUT R6, R6, 0xffff, RZ, 0xc0, !PT ;  /* 0x0000ffff06067812 */ /* 0x000fe400078ec0ff */
[----:B------:R-:W-:Y:S02]  /*08e0*/  LOP3.LUT R13, R13, 0x2, RZ, 0xc0, !PT ;  /* 0x000000020d0d7812 */ /* 0x000fe400078ec0ff */
[----:B------:R-:W-:-:S02]  /*08f0*/  LOP3.LUT R5, R5, 0xffff, RZ, 0xc0, !PT ;  /* 0x0000ffff05057812 */ /* 0x000fc400078ec0ff */
[----:B------:R-:W-:Y:S02]  /*0900*/  SHF.R.U32.HI R18, RZ, 0x9, R4 ;  /* 0x00000009ff127819 */ /* 0x000fe40000011604 */
[----:B------:R-:W-:Y:S01]  /*0910*/  LOP3.LUT R19, R14, 0x2, RZ, 0xc0, !PT ;  /* 0x000000020e137812 */ /* 0x000fe200078ec0ff */
[----:B------:R-:W-:Y:S01]  /*0920*/  IMAD.SHL.U32 R21, R5, 0x2, RZ ;  /* 0x0000000205157824 */ /* 0x000fe200078e00ff */
[----:B------:R-:W-:Y:S02]  /*0930*/  LOP3.LUT R9, R16, 0x1, R9, 0xf8, !PT ;  /* 0x0000000110097812 */ /* 0x000fe400078ef809 */
[----:B------:R-:W-:Y:S01]  /*0940*/  LOP3.LUT R16, R7, 0x4, R6, 0xf8, !PT ;  /* 0x0000000407107812 */ /* 0x000fe200078ef806 */
[C---:B------:R-:W-:Y:S01]  /*0950*/  IMAD.SHL.U32 R7, R6.reuse, 0x4, RZ ;  /* 0x0000000406077824 */ /* 0x040fe200078e00ff */
[----:B------:R-:W-:Y:S02]  /*0960*/  LOP3.LUT R14, R13, 0x1, R4, 0xf8, !PT ;  /* 0x000000010d0e7812 */ /* 0x000fe400078ef804 */
[----:B------:R-:W-:Y:S01]  /*0970*/  LOP3.LUT R13, R19, 0x1, R18, 0xf8, !PT ;  /* 0x00000001130d7812 */ /* 0x000fe200078ef812 */
[----:B------:R-:W-:Y:S01]  /*0980*/  IMAD.SHL.U32 R19, R6, 0x2, RZ ;  /* 0x0000000206137824 */ /* 0x000fe200078e00ff */
[----:B------:R-:W-:-:S02]  /*0990*/  LOP3.LUT R14, R14, 0x4, R7, 0xf8, !PT ;  /* 0x000000040e0e7812 */ /* 0x000fc400078ef807 */
[----:B------:R-:W-:Y:S02]  /*09a0*/  LOP3.LUT R7, R16, 0x8, R21, 0xf8, !PT ;  /* 0x0000000810077812 */ /* 0x000fe400078ef815 */
[----:B------:R-:W-:Y:S02]  /*09b0*/  LOP3.LUT R16, R8, 0x4, R19, 0xf8, !PT ;  /* 0x0000000408107812 */ /* 0x000fe400078ef813 */
[--C-:B------:R-:W-:Y:S02]  /*09c0*/  SHF.R.U32.HI R18, RZ, 0x2, R6.reuse ;  /* 0x00000002ff127819 */ /* 0x100fe40000011606 */
[--C-:B------:R-:W-:Y:S02]  /*09d0*/  SHF.R.U32.HI R8, RZ, 0x1, R6.reuse ;  /* 0x00000001ff087819 */ /* 0x100fe40000011606 */
[----:B------:R-:W-:Y:S02]  /*09e0*/  SHF.R.U32.HI R19, RZ, 0x3, R6 ;  /* 0x00000003ff137819 */ /* 0x000fe40000011606 */
[----:B------:R-:W-:-:S02]  /*09f0*/  LOP3.LUT R17, R17, 0x4, R18, 0xf8, !PT ;  /* 0x0000000411117812 */ /* 0x000fc400078ef812 */
[----:B------:R-:W-:Y:S02]  /*0a00*/  LOP3.LUT R8, R15, 0x4, R8, 0xf8, !PT ;  /* 0x000000040f087812 */ /* 0x000fe400078ef808 */
[--C-:B------:R-:W-:Y:S02]  /*0a10*/  SHF.R.U32.HI R18, RZ, 0x4, R6.reuse ;  /* 0x00000004ff127819 */ /* 0x100fe40000011606 */
[----:B------:R-:W-:Y:S02]  /*0a20*/  LOP3.LUT R15, R12, 0x4, R19, 0xf8, !PT ;  /* 0x000000040c0f7812 */ /* 0x000fe400078ef813 */
[----:B------:R-:W-:Y:S02]  /*0a30*/  SHF.R.U32.HI R19, RZ, 0x5, R6 ;  /* 0x00000005ff137819 */ /* 0x000fe40000011606 */
[----:B------:R-:W-:Y:S01]  /*0a40*/  LOP3.LUT R12, R11, 0x4, R18, 0xf8, !PT ;  /* 0x000000040b0c7812 */ /* 0x000fe200078ef812 */
[----:B------:R-:W-:Y:S01]  /*0a50*/  IMAD.SHL.U32 R11, R5, 0x4, RZ ;  /* 0x00000004050b7824 */ /* 0x000fe200078e00ff */
[----:B------:R-:W-:-:S02]  /*0a60*/  SHF.R.U32.HI R18, RZ, 0x6, R6 ;  /* 0x00000006ff127819 */ /* 0x000fc40000011606 */
[----:B------:R-:W-:Y:S01]  /*0a70*/  LOP3.LUT R10, R10, 0x4, R19, 0xf8, !PT ;  /* 0x000000040a0a7812 */ /* 0x000fe200078ef813 */
[----:B------:R-:W-:Y:S01]  /*0a80*/  IMAD.SHL.U32 R19, R5, 0x8, RZ ;  /* 0x0000000805137824 */ /* 0x000fe200078e00ff */
[----:B------:R-:W-:Y:S02]  /*0a90*/  SHF.R.U32.HI R20, RZ, 0x7, R6 ;  /* 0x00000007ff147819 */ /* 0x000fe40000011606 */
[----:B------:R-:W-:Y:S02]  /*0aa0*/  LOP3.LUT R9, R9, 0x4, R18, 0xf8, !PT ;  /* 0x0000000409097812 */ /* 0x000fe400078ef812 */
[----:B------:R-:W-:Y:S02]  /*0ab0*/  LOP3.LUT R18, R13, 0x4, R20, 0xf8, !PT ;  /* 0x000000040d127812 */ /* 0x000fe400078ef814 */
[----:B------:R-:W-:Y:S02]  /*0ac0*/  LOP3.LUT R19, R14, 0x8, R19, 0xf8, !PT ;  /* 0x000000080e137812 */ /* 0x000fe400078ef813 */
[----:B------:R-:W-:-:S02]  /*0ad0*/  SHF.R.U32.HI R13, RZ, 0x4, R5 ;  /* 0x00000004ff0d7819 */ /* 0x000fc40000011605 */
[----:B------:R-:W-:Y:S02]  /*0ae0*/  SHF.R.U32.HI R14, RZ, 0x1, R5 ;  /* 0x00000001ff0e7819 */ /* 0x000fe40000011605 */
[----:B------:R-:W-:Y:S02]  /*0af0*/  LOP3.LUT R13, R10, 0x8, R13, 0xf8, !PT ;  /* 0x000000080a0d7812 */ /* 0x000fe400078ef80d */
[----:B------:R-:W-:Y:S02]  /*0b00*/  LOP3.LUT R17, R17, 0x8, R14, 0xf8, !PT ;  /* 0x0000000811117812 */ /* 0x000fe400078ef80e */
[----:B------:R-:W-:Y:S02]  /*0b10*/  LOP3.LUT R10, R19, 0xe, RZ, 0xc0, !PT ;  /* 0x0000000e130a7812 */ /* 0x000fe400078ec0ff */
[----:B------:R-:W-:Y:S02]  /*0b20*/  SHF.R.U32.HI R14, RZ, 0x5, R5 ;  /* 0x00000005ff0e7819 */ /* 0x000fe40000011605 */
[----:B------:R-:W-:-:S02]  /*0b30*/  LOP3.LUT R16, R16, 0x8, R11, 0xf8, !PT ;  /* 0x0000000810107812 */ /* 0x000fc400078ef80b */
[----:B------:R-:W-:Y:S02]  /*0b40*/  ISETP.NE.AND P2, PT, R19, 0x3, PT ;  /* 0x000000031300780c */ /* 0x000fe40003f45270 */
[----:B------:R-:W-:Y:S02]  /*0b50*/  ISETP.NE.AND P6, PT, R10, 0x2, PT ;  /* 0x000000020a00780c */ /* 0x000fe40003fc5270 */
[----:B------:R-:W-:Y:S02]  /*0b60*/  LOP3.LUT R14, R9, 0x8, R14, 0xf8, !PT ;  /* 0x00000008090e7812 */ /* 0x000fe400078ef80e */
[C---:B------:R-:W-:Y:S02]  /*0b70*/  ISETP.NE.AND P3, PT, R7.reuse, 0x3, PT ;  /* 0x000000030700780c */ /* 0x040fe40003f65270 */
[----:B------:R-:W-:Y:S02]  /*0b80*/  LOP3.LUT R9, R7, 0xe, RZ, 0xc0, !PT ;  /* 0x0000000e07097812 */ /* 0x000fe400078ec0ff */
[----:B------:R-:W-:-:S02]  /*0b90*/  LOP3.LUT R10, R16, 0xe, RZ, 0xc0, !PT ;  /* 0x0000000e100a7812 */ /* 0x000fc400078ec0ff */
[C---:B------:R-:W-:Y:S02]  /*0ba0*/  LOP3.LUT P1, RZ, R2.reuse, 0x4, RZ, 0xc0, !PT ;  /* 0x0000000402ff7812 */ /* 0x040fe4000782c0ff */
[----:B------:R-:W-:Y:S02]  /*0bb0*/  SEL R7, RZ, 0xffffffff, P2 ;  /* 0xffffffffff077807 */ /* 0x000fe40001000000 */
[----:B------:R-:W-:Y:S02]  /*0bc0*/  @!P0 SEL R7, RZ, 0xffffffff, P6 ;  /* 0xffffffffff078807 */ /* 0x000fe40003000000 */
[----:B------:R-:W-:Y:S02]  /*0bd0*/  LOP3.LUT P0, RZ, R2, 0x2, RZ, 0xc0, !PT ;  /* 0x0000000202ff7812 */ /* 0x000fe4000780c0ff */
[----:B------:R-:W-:Y:S02]  /*0be0*/  ISETP.NE.AND P5, PT, R10, 0x2, PT ;  /* 0x000000020a00780c */ /* 0x000fe40003fa5270 */
[----:B------:R-:W-:-:S02]  /*0bf0*/  SHF.R.U32.HI R20, RZ, 0x2, R5 ;  /* 0x00000002ff147819 */ /* 0x000fc40000011605 */
[----:B------:R-:W-:Y:S02]  /*0c00*/  SEL R10, RZ, 0xffffffff, P3 ;  /* 0xffffffffff0a7807 */ /* 0x000fe40001800000 */
[----:B------:R-:W-:Y:S02]  /*0c10*/  LOP3.LUT P3, RZ, R2, 0x10, RZ, 0xc0, !PT ;  /* 0x0000001002ff7812 */ /* 0x000fe4000786c0ff */
[----:B------:R-:W-:Y:S02]  /*0c20*/  LOP3.LUT R11, R15, 0x8, R20, 0xf8, !PT ;  /* 0x000000080f0b7812 */ /* 0x000fe400078ef814 */
[----:B------:R-:W-:Y:S02]  /*0c30*/  SHF.R.U32.HI R15, RZ, 0x6, R5 ;  /* 0x00000006ff0f7819 */ /* 0x000fe40000011605 */
[----:B------:R-:W-:Y:S02]  /*0c40*/  ISETP.NE.AND P4, PT, R9, 0x2, PT ;  /* 0x000000020900780c */ /* 0x000fe40003f85270 */
[----:B------:R-:W-:-:S02]  /*0c50*/  ISETP.NE.AND P6, PT, R17, 0x3, PT ;  /* 0x000000031100780c */ /* 0x000fc40003fc5270 */
[----:B------:R-:W-:Y:S02]  /*0c60*/  ISETP.NE.AND P2, PT, R16, 0x3, PT ;  /* 0x000000031000780c */ /* 0x000fe40003f45270 */
[----:B------:R-:W-:Y:S02]  /*0c70*/  LOP3.LUT R17, R17, 0xe, RZ, 0xc0, !PT ;  /* 0x0000000e11117812 */ /* 0x000fe400078ec0ff */
[--C-:B------:R-:W-:Y:S02]  /*0c80*/  LOP3.LUT R9, R8, 0x8, R5.reuse, 0xf8, !PT ;  /* 0x0000000808097812 */ /* 0x100fe400078ef805 */
[----:B------:R-:W-:Y:S02]  /*0c90*/  SHF.R.U32.HI R21, RZ, 0x3, R5 ;  /* 0x00000003ff157819 */ /* 0x000fe40000011605 */
[----:B------:R-:W-:Y:S02]  /*0ca0*/  LOP3.LUT R18, R18, 0x8, R15, 0xf8, !PT ;  /* 0x0000000812127812 */ /* 0x000fe400078ef80f */
[----:B------:R-:W-:-:S02]  /*0cb0*/  @P1 SEL R10, RZ, 0xffffffff, P4 ;  /* 0xffffffffff0a1807 */ /* 0x000fc40002000000 */
[----:B------:R-:W-:Y:S02]  /*0cc0*/  ISETP.NE.AND P4, PT, R17, 0x2, PT ;  /* 0x000000021100780c */ /* 0x000fe40003f85270 */
[----:B------:R-:W-:Y:S02]  /*0cd0*/  SEL R8, RZ, 0xffffffff, P2 ;  /* 0xffffffffff087807 */ /* 0x000fe40001000000 */
[C---:B------:R-:W-:Y:S02]  /*0ce0*/  LOP3.LUT R15, R9.reuse, 0xe, RZ, 0xc0, !PT ;  /* 0x0000000e090f7812 */ /* 0x040fe400078ec0ff */
[----:B------:R-:W-:Y:S02]  /*0cf0*/  LOP3.LUT R12, R12, 0x8, R21, 0xf8, !PT ;  /* 0x000000080c0c7812 */ /* 0x000fe400078ef815 */
[----:B------:R-:W-:Y:S02]  /*0d00*/  @P0 SEL R8, RZ, 0xffffffff, P5 ;  /* 0xffffffffff080807 */ /* 0x000fe40002800000 */
[----:B------:R-:W-:-:S02]  /*0d10*/  ISETP.NE.AND P2, PT, R9, 0x3, PT ;  /* 0x000000030900780c */ /* 0x000fc40003f45270 */
[----:B------:R-:W-:Y:S02]  /*0d20*/  LOP3.LUT P0, RZ, R2, 0x20, RZ, 0xc0, !PT ;  /* 0x0000002002ff7812 */ /* 0x000fe4000780c0ff */
[----:B------:R-:W-:Y:S02]  /*0d30*/  SEL R9, RZ, 0xffffffff, P6 ;  /* 0xffffffffff097807 */ /* 0x000fe40003000000 */
[----:B------:R-:W-:Y:S02]  /*0d40*/  ISETP.NE.AND P5, PT, R15, 0x2, PT ;  /* 0x000000020f00780c */ /* 0x000fe40003fa5270 */
[----:B------:R-:W-:Y:S02]  /*0d50*/  @P3 SEL R9, RZ, 0xffffffff, P4 ;  /* 0xffffffffff093807 */ /* 0x000fe40002000000 */
[C---:B------:R-:W-:Y:S02]  /*0d60*/  ISETP.NE.AND P4, PT, R12.reuse, 0x3, PT ;  /* 0x000000030c00780c */ /* 0x040fe40003f85270 */
[----:B------:R-:W-:-:S02]  /*0d70*/  LOP3.LUT R15, R12, 0xe, RZ, 0xc0, !PT ;  /* 0x0000000e0c0f7812 */ /* 0x000fc400078ec0ff */
[C---:B------:R-:W-:Y:S02]  /*0d80*/  ISETP.NE.AND P6, PT, R11.reuse, 0x3, PT ;  /* 0x000000030b00780c */ /* 0x040fe40003fc5270 */
[----:B------:R-:W-:Y:S02]  /*0d90*/  SEL R12, RZ, 0xffffffff, P2 ;  /* 0xffffffffff0c7807 */ /* 0x000fe40001000000 */
[----:B------:R-:W-:Y:S02]  /*0da0*/  LOP3.LUT R11, R11, 0xe, RZ, 0xc0, !PT ;  /* 0x0000000e0b0b7812 */ /* 0x000fe400078ec0ff */
[C---:B------:R-:W-:Y:S02]  /*0db0*/  LOP3.LUT P2, RZ, R2.reuse, 0x40, RZ, 0xc0, !PT ;  /* 0x0000004002ff7812 */ /* 0x040fe4000784c0ff */
[----:B------:R-:W-:Y:S02]  /*0dc0*/  LOP3.LUT P1, RZ, R2, 0x8, RZ, 0xc0, !PT ;  /* 0x0000000802ff7812 */ /* 0x000fe4000782c0ff */
[----:B------:R-:W-:-:S02]  /*0dd0*/  ISETP.NE.AND P3, PT, R11, 0x2, PT ;  /* 0x000000020b00780c */ /* 0x000fc40003f65270 */
[----:B------:R-:W-:Y:S02]  /*0de0*/  SEL R11, RZ, 0xffffffff, P6 ;  /* 0xffffffffff0b7807 */ /* 0x000fe40003000000 */
[----:B------:R-:W-:Y:S02]  /*0df0*/  @P0 SEL R11, RZ, 0xffffffff, P3 ;  /* 0xffffffffff0b0807 */ /* 0x000fe40001800000 */
[----:B------:R-:W-:Y:S02]  /*0e00*/  ISETP.NE.AND P6, PT, R15, 0x2, PT ;  /* 0x000000020f00780c */ /* 0x000fe40003fc5270 */
[C---:B------:R-:W-:Y:S02]  /*0e10*/  ISETP.NE.AND P0, PT, R14.reuse, 0x3, PT ;  /* 0x000000030e00780c */ /* 0x040fe40003f05270 */
[----:B------:R-:W-:Y:S02]  /*0e20*/  LOP3.LUT R14, R14, 0xe, RZ, 0xc0, !PT ;  /* 0x0000000e0e0e7812 */ /* 0x000fe400078ec0ff */
[----:B------:R-:W-:-:S02]  /*0e30*/  ISETP.NE.AND P3, PT, R13, 0x3, PT ;  /* 0x000000030d00780c */ /* 0x000fc40003f65270 */
[----:B------:R-:W-:Y:S02]  /*0e40*/  LOP3.LUT R15, R13, 0xe, RZ, 0xc0, !PT ;  /* 0x0000000e0d0f7812 */ /* 0x000fe400078ec0ff */
[----:B------:R-:W-:Y:S02]  /*0e50*/  SEL R13, RZ, 0xffffffff, P4 ;  /* 0xffffffffff0d7807 */ /* 0x000fe40002000000 */
[----:B------:R-:W-:Y:S02]  /*0e60*/  @P2 SEL R13, RZ, 0xffffffff, P6 ;  /* 0xffffffffff0d2807 */ /* 0x000fe40003000000 */
[----:B------:R-:W-:Y:S02]  /*0e70*/  ISETP.NE.AND P6, PT, R14, 0x2, PT ;  /* 0x000000020e00780c */ /* 0x000fe40003fc5270 */
[----:B------:R-:W-:Y:S02]  /*0e80*/  @P1 SEL R12, RZ, 0xffffffff, P5 ;  /* 0xffffffffff0c1807 */ /* 0x000fe40002800000 */
[----:B------:R-:W-:-:S02]  /*0e90*/  SEL R14, RZ, 0xffffffff, P0 ;  /* 0xffffffffff0e7807 */ /* 0x000fc40000000000 */
[C---:B------:R-:W-:Y:S02]  /*0ea0*/  LOP3.LUT P1, RZ, R2.reuse, 0x80, RZ, 0xc0, !PT ;  /* 0x0000008002ff7812 */ /* 0x040fe4000782c0ff */
[C---:B------:R-:W-:Y:S02]  /*0eb0*/  LOP3.LUT P5, RZ, R2.reuse, 0x100, RZ, 0xc0, !PT ;  /* 0x0000010002ff7812 */ /* 0x040fe400078ac0ff */
[----:B------:R-:W-:Y:S02]  /*0ec0*/  LOP3.LUT P0, RZ, R2, 0x200, RZ, 0xc0, !PT ;  /* 0x0000020002ff7812 */ /* 0x000fe4000780c0ff */
[C---:B------:R-:W-:Y:S02]  /*0ed0*/  ISETP.NE.AND P4, PT, R18.reuse, 0x3, PT ;  /* 0x000000031200780c */ /* 0x040fe40003f85270 */
[----:B------:R-:W-:Y:S02]  /*0ee0*/  LOP3.LUT R18, R18, 0xe, RZ, 0xc0, !PT ;  /* 0x0000000e12127812 */ /* 0x000fe400078ec0ff */
[----:B------:R-:W-:-:S02]  /*0ef0*/  ISETP.NE.AND P2, PT, R15, 0x2, PT ;  /* 0x000000020f00780c */ /* 0x000fc40003f45270 */
[----:B------:R-:W-:Y:S02]  /*0f00*/  SEL R15, RZ, 0xffffffff, P3 ;  /* 0xffffffffff0f7807 */ /* 0x000fe40001800000 */
[----:B------:R-:W-:Y:S02]  /*0f10*/  ISETP.NE.AND P3, PT, R18, 0x2, PT ;  /* 0x000000021200780c */ /* 0x000fe40003f65270 */
[--C-:B------:R-:W-:Y:S02]  /*0f20*/  SHF.R.U32.HI R17, RZ, 0x9, R3.reuse ;  /* 0x00000009ff117819 */ /* 0x100fe40000011603 */
[----:B------:R-:W-:Y:S02]  /*0f30*/  SHF.R.U32.HI R20, RZ, 0xf, R4 ;  /* 0x0000000fff147819 */ /* 0x000fe40000011604 */
[----:B------:R-:W-:Y:S02]  /*0f40*/  SHF.R.U32.HI R19, RZ, 0xe, R3 ;  /* 0x0000000eff137819 */ /* 0x000fe40000011603 */
[----:B------:R-:W-:-:S02]  /*0f50*/  SEL R16, RZ, 0xffffffff, P4 ;  /* 0xffffffffff107807 */ /* 0x000fc40002000000 */
[----:B------:R-:W-:Y:S02]  /*0f60*/  @P1 SEL R15, RZ, 0xffffffff, P2 ;  /* 0xffffffffff0f1807 */ /* 0x000fe40001000000 */
[----:B------:R-:W-:Y:S02]  /*0f70*/  @P5 SEL R14, RZ, 0xffffffff, P6 ;  /* 0xffffffffff0e5807 */ /* 0x000fe40003000000 */
[----:B------:R-:W-:Y:S02]  /*0f80*/  SHF.R.U32.HI R18, RZ, 0xa, R4 ;  /* 0x0000000aff127819 */ /* 0x000fe40000011604 */
[----:B------:R-:W-:Y:S02]  /*0f90*/  LOP3.LUT R17, R17, 0x2, RZ, 0xc0, !PT ;  /* 0x0000000211117812 */ /* 0x000fe400078ec0ff */
[----:B------:R-:W-:Y:S02]  /*0fa0*/  @P0 SEL R16, RZ, 0xffffffff, P3 ;  /* 0xffffffffff100807 */ /* 0x000fe40001800000 */
[----:B------:R-:W-:-:S02]  /*0fb0*/  SHF.R.U32.HI R21, RZ, 0xb, R3 ;  /* 0x0000000bff157819 */ /* 0x000fc40000011603 */
[C---:B------:R-:W-:Y:S02]  /*0fc0*/  LOP3.LUT P1, RZ, R2.reuse, 0x400, RZ, 0xc0, !PT ;  /* 0x0000040002ff7812 */ /* 0x040fe4000782c0ff */
[C---:B------:R-:W-:Y:S02]  /*0fd0*/  LOP3.LUT P2, RZ, R2.reuse, 0x1000, RZ, 0xc0, !PT ;  /* 0x0000100002ff7812 */ /* 0x040fe4000784c0ff */
[C---:B------:R-:W-:Y:S02]  /*0fe0*/  LOP3.LUT P6, RZ, R2.reuse, 0x800, RZ, 0xc0, !PT ;  /* 0x0000080002ff7812 */ /* 0x040fe400078cc0ff */
[C---:B------:R-:W-:Y:S02]  /*0ff0*/  LOP3.LUT P5, RZ, R2.reuse, 0x2000, RZ, 0xc0, !PT ;  /* 0x0000200002ff7812 */ /* 0x040fe400078ac0ff */
[C---:B------:R-:W-:Y:S02]  /*1000*/  LOP3.LUT P4, RZ, R2.reuse, 0x4000, RZ, 0xc0, !PT ;  /* 0x0000400002ff7812 */ /* 0x040fe4000788c0ff */
[----:B------:R-:W-:-:S02]  /*1010*/  LOP3.LUT P0, RZ, R2, 0x8000, RZ, 0xc0, !PT ;  /* 0x0000800002ff7812 */ /* 0x000fc4000780c0ff */
[----:B------:R-:W-:Y:S02]  /*1020*/  SHF.R.U32.HI R23, RZ, 0xc, R3 ;  /* 0x0000000cff177819 */ /* 0x000fe40000011603 */
[----:B------:R-:W-:Y:S02]  /*1030*/  LOP3.LUT R2, R20, 0x2, R19, 0xf8, !PT ;  /* 0x0000000214027812 */ /* 0x000fe400078ef813 */
[--C-:B------:R-:W-:Y:S02]  /*1040*/  SHF.R.U32.HI R24, RZ, 0xd, R3.reuse ;  /* 0x0000000dff187819 */ /* 0x100fe40000011603 */
[----:B------:R-:W-:Y:S02]  /*1050*/  SHF.R.U32.HI R20, RZ, 0xa, R3 ;  /* 0x0000000aff147819 */ /* 0x000fe40000011603 */
[----:B------:R-:W-:Y:S02]  /*1060*/  LOP3.LUT R17, R17, 0x1, R18, 0xf8, !PT ;  /* 0x0000000111117812 */ /* 0x000fe400078ef812 */
[----:B------:R-:W-:-:S02]  /*1070*/  LOP3.LUT R3, R21, 0x2, RZ, 0xc0, !PT ;  /* 0x0000000215037812 */ /* 0x000fc400078ec0ff */
[--C-:B------:R-:W-:Y:S02]  /*1080*/  SHF.R.U32.HI R22, RZ, 0xc, R4.reuse ;  /* 0x0000000cff167819 */ /* 0x100fe40000011604 */
[--C-:B------:R-:W-:Y:S02]  /*1090*/  SHF.R.U32.HI R19, RZ, 0xb, R4.reuse ;  /* 0x0000000bff137819 */ /* 0x100fe40000011604 */
[--C-:B------:R-:W-:Y:S02]  /*10a0*/  SHF.R.U32.HI R18, RZ, 0xd, R4.reuse ;  /* 0x0000000dff127819 */ /* 0x100fe40000011604 */
[----:B------:R-:W-:Y:S02]  /*10b0*/  LOP3.LUT R21, R23, 0x2, RZ, 0xc0, !PT ;  /* 0x0000000217157812 */ /* 0x000fe400078ec0ff */
[----:B------:R-:W-:Y:S02]  /*10c0*/  SHF.R.U32.HI R4, RZ, 0xe, R4 ;  /* 0x0000000eff047819 */ /* 0x000fe40000011604 */
[----:B------:R-:W-:-:S02]  /*10d0*/  LOP3.LUT R25, R24, 0x2, RZ, 0xc0, !PT ;  /* 0x0000000218197812 */ /* 0x000fc400078ec0ff */
[----:B------:R-:W-:Y:S02]  /*10e0*/  LOP3.LUT R20, R20, 0x2, RZ, 0xc0, !PT ;  /* 0x0000000214147812 */ /* 0x000fe400078ec0ff */
[----:B------:R-:W-:Y:S02]  /*10f0*/  LOP3.LUT R24, R21, 0x1, R18, 0xf8, !PT ;  /* 0x0000000115187812 */ /* 0x000fe400078ef812 */
[----:B------:R-:W-:Y:S02]  /*1100*/  LOP3.LUT R18, R25, 0x1, R4, 0xf8, !PT ;  /* 0x0000000119127812 */ /* 0x000fe400078ef804 */
[----:B------:R-:W-:Y:S02]  /*1110*/  LOP3.LUT R23, R20, 0x1, R19, 0xf8, !PT ;  /* 0x0000000114177812 */ /* 0x000fe400078ef813 */
[--C-:B------:R-:W-:Y:S02]  /*1120*/  SHF.R.U32.HI R4, RZ, 0x8, R6.reuse ;  /* 0x00000008ff047819 */ /* 0x100fe40000011606 */
[----:B------:R-:W-:-:S02]  /*1130*/  SHF.R.U32.HI R20, RZ, 0x9, R6 ;  /* 0x00000009ff147819 */ /* 0x000fc40000011606 */
[----:B------:R-:W-:Y:S02]  /*1140*/  LOP3.LUT R3, R3, 0x1, R22, 0xf8, !PT ;  /* 0x0000000103037812 */ /* 0x000fe400078ef816 */
[----:B------:R-:W-:Y:S02]  /*1150*/  LOP3.LUT R17, R17, 0x4, R4, 0xf8, !PT ;  /* 0x0000000411117812 */ /* 0x000fe400078ef804 */
[----:B------:R-:W-:Y:S02]  /*1160*/  SHF.R.U32.HI R22, RZ, 0xa, R6 ;  /* 0x0000000aff167819 */ /* 0x000fe40000011606 */
[----:B------:R-:W-:Y:S02]  /*1170*/  LOP3.LUT R4, R23, 0x4, R20, 0xf8, !PT ;  /* 0x0000000417047812 */ /* 0x000fe400078ef814 */
[----:B------:R-:W-:Y:S02]  /*1180*/  SHF.R.U32.HI R20, RZ, 0x7, R5 ;  /* 0x00000007ff147819 */ /* 0x000fe40000011605 */
[----:B------:R-:W-:-:S02]  /*1190*/  LOP3.LUT R19, R3, 0x4, R22, 0xf8, !PT ;  /* 0x0000000403137812 */ /* 0x000fc400078ef816 */
[----:B------:R-:W-:Y:S02]  /*11a0*/  SHF.R.U32.HI R22, RZ, 0x9, R5 ;  /* 0x00000009ff167819 */ /* 0x000fe40000011605 */
[----:B------:R-:W-:Y:S02]  /*11b0*/  LOP3.LUT R20, R17, 0x8, R20, 0xf8, !PT ;  /* 0x0000000811147812 */ /* 0x000fe400078ef814 */
[--C-:B------:R-:W-:Y:S02]  /*11c0*/  SHF.R.U32.HI R21, RZ, 0xb, R6.reuse ;  /* 0x0000000bff157819 */ /* 0x100fe40000011606 */
[----:B------:R-:W-:Y:S02]  /*11d0*/  SHF.R.U32.HI R23, RZ, 0xd, R6 ;  /* 0x0000000dff177819 */ /* 0x000fe40000011606 */
[----:B------:R-:W-:Y:S02]  /*11e0*/  LOP3.LUT R22, R19, 0x8, R22, 0xf8, !PT ;  /* 0x0000000813167812 */ /* 0x000fe400078ef816 */
[----:B------:R-:W-:-:S02]  /*11f0*/  ISETP.NE.AND P3, PT, R20, 0x3, PT ;  /* 0x000000031400780c */ /* 0x000fc40003f65270 */
[----:B------:R-:W-:Y:S02]  /*1200*/  LOP3.LUT R3, R24, 0x4, R21, 0xf8, !PT ;  /* 0x0000000418037812 */ /* 0x000fe400078ef815 */
[----:B------:R-:W-:Y:S02]  /*1210*/  LOP3.LUT R19, R20, 0xe, RZ, 0xc0, !PT ;  /* 0x0000000e14137812 */ /* 0x000fe400078ec0ff */
[----:B------:R-:W-:Y:S02]  /*1220*/  SHF.R.U32.HI R21, RZ, 0xc, R6 ;  /* 0x0000000cff157819 */ /* 0x000fe40000011606 */
[----:B------:R-:W-:Y:S02]  /*1230*/  LOP3.LUT R6, R2, 0x4, R23, 0xf8, !PT ;  /* 0x0000000402067812 */ /* 0x000fe400078ef817 */
[--C-:B------:R-:W-:Y:S02]  /*1240*/  SHF.R.U32.HI R17, RZ, 0x8, R5.reuse ;  /* 0x00000008ff117819 */ /* 0x100fe40000011605 */
[----:B------:R-:W-:-:S02]  /*1250*/  SHF.R.U32.HI R20, RZ, 0xa, R5 ;  /* 0x0000000aff147819 */ /* 0x000fc40000011605 */
[----:B------:R-:W-:Y:S02]  /*1260*/  SEL R2, RZ, 0xffffffff, P3 ;  /* 0xffffffffff027807 */ /* 0x000fe40001800000 */
[----:B------:R-:W-:Y:S02]  /*1270*/  ISETP.NE.AND P3, PT, R19, 0x2, PT ;  /* 0x000000021300780c */ /* 0x000fe40003f65270 */
[----:B------:R-:W-:Y:S02]  /*1280*/  LOP3.LUT R17, R4, 0x8, R17, 0xf8, !PT ;  /* 0x0000000804117812 */ /* 0x000fe400078ef811 */
[----:B------:R-:W-:Y:S02]  /*1290*/  LOP3.LUT R20, R3, 0x8, R20, 0xf8, !PT ;  /* 0x0000000803147812 */ /* 0x000fe400078ef814 */
[----:B------:R-:W-:Y:S02]  /*12a0*/  LOP3.LUT R18, R18, 0x4, R21, 0xf8, !PT ;  /* 0x0000000412127812 */ /* 0x000fe400078ef815 */
[----:B------:R-:W-:-:S02]  /*12b0*/  SHF.R.U32.HI R3, RZ, 0xb, R5 ;  /* 0x0000000bff037819 */ /* 0x000fc40000011605 */
[C---:B------:R-:W-:Y:S02]  /*12c0*/  LOP3.LUT R4, R22.reuse, 0xe, RZ, 0xc0, !PT ;  /* 0x0000000e16047812 */ /* 0x040fe400078ec0ff */
[----:B------:R-:W-:Y:S02]  /*12d0*/  @P1 SEL R2, RZ, 0xffffffff, P3 ;  /* 0xffffffffff021807 */ /* 0x000fe40001800000 */
[----:B------:R-:W-:Y:S02]  /*12e0*/  ISETP.NE.AND P1, PT, R22, 0x3, PT ;  /* 0x000000031600780c */ /* 0x000fe40003f25270 */
[----:B------:R-:W-:Y:S02]  /*12f0*/  LOP3.LUT R3, R18, 0x8, R3, 0xf8, !PT ;  /* 0x0000000812037812 */ /* 0x000fe400078ef803 */
[----:B------:R-:W-:Y:S02]  /*1300*/  ISETP.NE.AND P3, PT, R4, 0x2, PT ;  /* 0x000000020400780c */ /* 0x000fe40003f65270 */
[----:B------:R-:W-:-:S02]  /*1310*/  SHF.R.U32.HI R5, RZ, 0xc, R5 ;  /* 0x0000000cff057819 */ /* 0x000fc40000011605 */
[----:B------:R-:W-:Y:S02]  /*1320*/  SEL R4, RZ, 0xffffffff, P1 ;  /* 0xffffffffff047807 */ /* 0x000fe40000800000 */
[C---:B------:R-:W-:Y:S02]  /*1330*/  LOP3.LUT R18, R17.reuse, 0xe, RZ, 0xc0, !PT ;  /* 0x0000000e11127812 */ /* 0x040fe400078ec0ff */
[----:B------:R-:W-:Y:S02]  /*1340*/  ISETP.NE.AND P1, PT, R17, 0x3, PT ;  /* 0x000000031100780c */ /* 0x000fe40003f25270 */
[----:B------:R-:W-:Y:S02]  /*1350*/  @P2 SEL R4, RZ, 0xffffffff, P3 ;  /* 0xffffffffff042807 */ /* 0x000fe40001800000 */
[----:B------:R-:W-:Y:S02]  /*1360*/  LOP3.LUT R6, R6, 0x8, R5, 0xf8, !PT ;  /* 0x0000000806067812 */ /* 0x000fe400078ef805 */
[----:B------:R-:W-:-:S02]  /*1370*/  ISETP.NE.AND P3, PT, R18, 0x2, PT ;  /* 0x000000021200780c */ /* 0x000fc40003f65270 */
[C---:B------:R-:W-:Y:S02]  /*1380*/  ISETP.NE.AND P2, PT, R20.reuse, 0x3, PT ;  /* 0x000000031400780c */ /* 0x040fe40003f45270 */
[----:B------:R-:W-:Y:S02]  /*1390*/  SEL R5, RZ, 0xffffffff, P1 ;  /* 0xffffffffff057807 */ /* 0x000fe40000800000 */
[----:B------:R-:W-:Y:S02]  /*13a0*/  LOP3.LUT R20, R20, 0xe, RZ, 0xc0, !PT ;  /* 0x0000000e14147812 */ /* 0x000fe400078ec0ff */
[C---:B------:R-:W-:Y:S02]  /*13b0*/  ISETP.NE.AND P1, PT, R3.reuse, 0x3, PT ;  /* 0x000000030300780c */ /* 0x040fe40003f25270 */
[----:B------:R-:W-:Y:S02]  /*13c0*/  LOP3.LUT R3, R3, 0xe, RZ, 0xc0, !PT ;  /* 0x0000000e03037812 */ /* 0x000fe400078ec0ff */
[----:B------:R-:W-:-:S02]  /*13d0*/  @P6 SEL R5, RZ, 0xffffffff, P3 ;  /* 0xffffffffff056807 */ /* 0x000fc40001800000 */
[----:B------:R-:W-:Y:S02]  /*13e0*/  ISETP.NE.AND P6, PT, R20, 0x2, PT ;  /* 0x000000021400780c */ /* 0x000fe40003fc5270 */
[----:B------:R-:W-:Y:S02]  /*13f0*/  LOP3.LUT R10, R10, 0x1, RZ, 0xc0, !PT ;  /* 0x000000010a0a7812 */ /* 0x000fe400078ec0ff */
[----:B------:R-:W-:Y:S02]  /*1400*/  LOP3.LUT R8, R8, 0x1, RZ, 0xc0, !PT ;  /* 0x0000000108087812 */ /* 0x000fe400078ec0ff */
[----:B------:R-:W-:Y:S02]  /*1410*/  ISETP.NE.AND P3, PT, R3, 0x2, PT ;  /* 0x000000020300780c */ /* 0x000fe40003f65270 */
[----:B------:R-:W-:Y:S02]  /*1420*/  SEL R3, RZ, 0xffffffff, P2 ;  /* 0xffffffffff037807 */ /* 0x000fe40001000000 */
[----:B------:R-:W-:-:S02]  /*1430*/  LOP3.LUT R9, R9, 0x1, RZ, 0xc0, !PT ;  /* 0x0000000109097812 */ /* 0x000fc400078ec0ff */
[----:B------:R-:W-:Y:S02]  /*1440*/  ISETP.NE.U32.AND P2, PT, R10, 0x1, PT ;  /* 0x000000010a00780c */ /* 0x000fe40003f45070 */
[----:B------:R-:W-:Y:S02]  /*1450*/  @P5 SEL R3, RZ, 0xffffffff, P6 ;  /* 0xffffffffff035807 */ /* 0x000fe40003000000 */
[----:B------:R-:W-:Y:S02]  /*1460*/  ISETP.NE.U32.AND P6, PT, R8, 0x1, PT ;  /* 0x000000010800780c */ /* 0x000fe40003fc5070 */
[----:B------:R-:W-:Y:S02]  /*1470*/  LOP3.LUT R12, R12, 0x1, RZ, 0xc0, !PT ;  /* 0x000000010c0c7812 */ /* 0x000fe400078ec0ff */
[----:B------:R-:W-:Y:S02]  /*1480*/  ISETP.NE.U32.AND P5, PT, R9, 0x1, PT ;  /* 0x000000010900780c */ /* 0x000fe40003fa5070 */
[----:B------:R-:W-:-:S02]  /*1490*/  LOP3.LUT R11, R11, 0x1, RZ, 0xc0, !PT ;  /* 0x000000010b0b7812 */ /* 0x000fc400078ec0ff */
[----:B------:R-:W-:Y:S02]  /*14a0*/  SEL R9, RZ, 0x4, P2 ;  /* 0x00000004ff097807 */ /* 0x000fe40001000000 */
[----:B------:R-:W-:Y:S02]  /*14b0*/  ISETP.NE.U32.AND P2, PT, R12, 0x1, PT ;  /* 0x000000010c00780c */ /* 0x000fe40003f45070 */
[----:B------:R-:W-:Y:S02]  /*14c0*/  LOP3.LUT R13, R13, 0x1, RZ, 0xc0, !PT ;  /* 0x000000010d0d7812 */ /* 0x000fe400078ec0ff */
[----:B------:R-:W-:Y:S02]  /*14d0*/  SEL R8, RZ, 0x2, P6 ;  /* 0x00000002ff087807 */ /* 0x000fe40003000000 */
[----:B------:R-:W-:Y:S02]  /*14e0*/  LOP3.LUT R7, R7, 0x1, RZ, 0xc0, !PT ;  /* 0x0000000107077812 */ /* 0x000fe400078ec0ff */
[----:B------:R-:W-:-:S02]  /*14f0*/  ISETP.NE.U32.AND P6, PT, R11, 0x1, PT ;  /* 0x000000010b00780c */ /* 0x000fc40003fc5070 */
[----:B------:R-:W-:Y:S02]  /*1500*/  SEL R11, RZ, 0x10, P5 ;  /* 0x00000010ff0b7807 */ /* 0x000fe40002800000 */
[----:B------:R-:W-:Y:S02]  /*1510*/  LOP3.LUT R15, R15, 0x1, RZ, 0xc0, !PT ;  /* 0x000000010f0f7812 */ /* 0x000fe400078ec0ff */
[----:B------:R-:W-:Y:S02]  /*1520*/  ISETP.NE.U32.AND P5, PT, R13, 0x1, PT ;  /* 0x000000010d00780c */ /* 0x000fe40003fa5070 */
[----:B------:R-:W-:Y:S02]  /*1530*/  LOP3.LUT R14, R14, 0x1, RZ, 0xc0, !PT ;  /* 0x000000010e0e7812 */ /* 0x000fe400078ec0ff */
[----:B------:R-:W-:Y:S02]  /*1540*/  SEL R10, RZ, 0x8, P2 ;  /* 0x00000008ff0a7807 */ /* 0x000fe40001000000 */
[----:B------:R-:W-:-:S02]  /*1550*/  LOP3.LUT R7, R9, R8, R7, 0xfe, !PT ;  /* 0x0000000809077212 */ /* 0x000fc400078efe07 */
[----:B------:R-:W-:Y:S02]  /*1560*/  SEL R12, RZ, 0x20, P6 ;  /* 0x00000020ff0c7807 */ /* 0x000fe40003000000 */
[----:B------:R-:W-:Y:S02]  /*1570*/  ISETP.NE.U32.AND P2, PT, R15, 0x1, PT ;  /* 0x000000010f00780c */ /* 0x000fe40003f45070 */
[----:B------:R-:W-:Y:S02]  /*1580*/  ISETP.NE.U32.AND P6, PT, R14, 0x1, PT ;  /* 0x000000010e00780c */ /* 0x000fe40003fc5070 */
[----:B------:R-:W-:Y:S02]  /*1590*/  SEL R13, RZ, 0x40, P5 ;  /* 0x00000040ff0d7807 */ /* 0x000fe40002800000 */
[----:B------:R-:W-:Y:S02]  /*15a0*/  LOP3.LUT R7, R11, R7, R10, 0xfe, !PT ;  /* 0x000000070b077212 */ /* 0x000fe400078efe0a */
[----:B------:R-:W-:-:S02]  /*15b0*/  ISETP.NE.AND P5, PT, R6, 0x3, PT ;  /* 0x000000030600780c */ /* 0x000fc40003fa5270 */
[----:B------:R-:W-:Y:S02]  /*15c0*/  LOP3.LUT R14, R6, 0xe, RZ, 0xc0, !PT ;  /* 0x0000000e060e7812 */ /* 0x000fe400078ec0ff */
[----:B------:R-:W-:Y:S02]  /*15d0*/  LOP3.LUT R16, R16, 0x1, RZ, 0xc0, !PT ;  /* 0x0000000110107812 */ /* 0x000fe400078ec0ff */
[----:B------:R-:W-:Y:S02]  /*15e0*/  SEL R6, RZ, 0x80, P2 ;  /* 0x00000080ff067807 */ /* 0x000fe40001000000 */
[----:B------:R-:W-:Y:S02]  /*15f0*/  SEL R8, RZ, 0x100, P6 ;  /* 0x00000100ff087807 */ /* 0x000fe40003000000 */
[----:B------:R-:W-:Y:S02]  /*1600*/  LOP3.LUT R7, R13, R7, R12, 0xfe, !PT ;  /* 0x000000070d077212 */ /* 0x000fe400078efe0c */
[----:B------:R-:W-:-:S02]  /*1610*/  LOP3.LUT R4, R4, 0x1, RZ, 0xc0, !PT ;  /* 0x0000000104047812 */ /* 0x000fc400078ec0ff */
[----:B------:R-:W-:Y:S02]  /*1620*/  ISETP.NE.U32.AND P6, PT, R16, 0x1, PT ;  /* 0x000000011000780c */ /* 0x000fe40003fc5070 */
[----:B------:R-:W-:Y:S02]  /*1630*/  LOP3.LUT R2, R2, 0x1, RZ, 0xc0, !PT ;  /* 0x0000000102027812 */ /* 0x000fe400078ec0ff */
[----:B------:R-:W-:Y:S02]  /*1640*/  SEL R10, RZ, 0xffffffff, P1 ;  /* 0xffffffffff0a7807 */ /* 0x000fe40000800000 */
[----:B------:R-:W-:Y:S02]  /*1650*/  LOP3.LUT R6, R8, R7, R6, 0xfe, !PT ;  /* 0x0000000708067212 */ /* 0x000fe400078efe06 */
[----:B------:R-:W-:Y:S02]  /*1660*/  ISETP.NE.U32.AND P1, PT, R4, 0x1, PT ;  /* 0x000000010400780c */ /* 0x000fe40003f25070 */
[----:B------:R-:W-:-:S02]  /*1670*/  LOP3.LUT R7, R5, 0x1, RZ, 0xc0, !PT ;  /* 0x0000000105077812 */ /* 0x000fc400078ec0ff */
[----:B------:R-:W0:Y:S01]  /*1680*/  LDC.64 R4, c[0x0][0x388] ;  /* 0x0000e200ff047b82 */ /* 0x000e220000000a00 */
[----:B------:R-:W-:Y:S02]  /*1690*/  SEL R9, RZ, 0x200, P6 ;  /* 0x00000200ff097807 */ /* 0x000fe40003000000 */
[----:B------:R-:W-:Y:S02]  /*16a0*/  ISETP.NE.U32.AND P6, PT, R2, 0x1, PT ;  /* 0x000000010200780c */ /* 0x000fe40003fc5070 */
[----:B------:R-:W-:Y:S02]  /*16b0*/  ISETP.NE.AND P2, PT, R14, 0x2, PT ;  /* 0x000000020e00780c */ /* 0x000fe40003f45270 */
[----:B------:R-:W-:Y:S02]  /*16c0*/  @P4 SEL R10, RZ, 0xffffffff, P3 ;  /* 0xffffffffff0a4807 */ /* 0x000fe40001800000 */
[----:B------:R-:W-:Y:S02]  /*16d0*/  SEL R8, RZ, 0xffffffff, P5 ;  /* 0xffffffffff087807 */ /* 0x000fe40002800000 */
[----:B------:R-:W-:-:S02]  /*16e0*/  SEL R2, RZ, 0x400, P6 ;  /* 0x00000400ff027807 */ /* 0x000fc40003000000 */
[----:B------:R-:W-:Y:S02]  /*16f0*/  ISETP.NE.U32.AND P5, PT, R7, 0x1, PT ;  /* 0x000000010700780c */ /* 0x000fe40003fa5070 */
[----:B------:R-:W-:Y:S02]  /*1700*/  @P0 SEL R8, RZ, 0xffffffff, P2 ;  /* 0xffffffffff080807 */ /* 0x000fe40001000000 */
[----:B------:R-:W-:Y:S02]  /*1710*/  LOP3.LUT R7, R3, 0x1, RZ, 0xc0, !PT ;  /* 0x0000000103077812 */ /* 0x000fe400078ec0ff */
[----:B------:R-:W-:Y:S02]  /*1720*/  LOP3.LUT R10, R10, 0x1, RZ, 0xc0, !PT ;  /* 0x000000010a0a7812 */ /* 0x000fe400078ec0ff */
[----:B------:R-:W-:Y:S02]  /*1730*/  LOP3.LUT R2, R2, R6, R9, 0xfe, !PT ;  /* 0x0000000602027212 */ /* 0x000fe400078efe09 */
[----:B------:R-:W-:Y:S01]  /*1740*/  SEL R6, RZ, 0x1000, P1 ;  /* 0x00001000ff067807 */ /* 0x000fe20000800000 */
[----:B0-----:R-:W-:Y:S01]  /*1750*/  IMAD.WIDE R4, R0, 0x2, R4 ;  /* 0x0000000200047825 */ /* 0x001fe200078e0204 */
[----:B------:R-:W-:-:S02]  /*1760*/  SEL R3, RZ, 0x800, P5 ;  /* 0x00000800ff037807 */ /* 0x000fc40002800000 */
[----:B------:R-:W-:Y:S02]  /*1770*/  LOP3.LUT R8, R8, 0x1, RZ, 0xc0, !PT ;  /* 0x0000000108087812 */ /* 0x000fe400078ec0ff */
[----:B------:R-:W-:Y:S02]  /*1780*/  ISETP.NE.U32.AND P0, PT, R7, 0x1, PT ;  /* 0x000000010700780c */ /* 0x000fe40003f05070 */
[----:B------:R-:W-:Y:S02]  /*1790*/  ISETP.NE.U32.AND P1, PT, R10, 0x1, PT ;  /* 0x000000010a00780c */ /* 0x000fe40003f25070 */
[----:B------:R-:W-:Y:S02]  /*17a0*/  LOP3.LUT R2, R6, R2, R3, 0xfe, !PT ;  /* 0x0000000206027212 */ /* 0x000fe400078efe03 */
[----:B------:R-:W-:Y:S02]  /*17b0*/  ISETP.NE.U32.AND P2, PT, R8, 0x1, PT ;  /* 0x000000010800780c */ /* 0x000fe40003f45070 */
[----:B------:R-:W-:-:S02]  /*17c0*/  SEL R3, RZ, 0x2000, P0 ;  /* 0x00002000ff037807 */ /* 0x000fc40000000000 */
[----:B------:R-:W-:Y:S02]  /*17d0*/  SEL R6, RZ, 0x4000, P1 ;  /* 0x00004000ff067807 */ /* 0x000fe40000800000 */
[----:B------:R-:W-:Y:S02]  /*17e0*/  SEL R7, RZ, 0x8000, P2 ;  /* 0x00008000ff077807 */ /* 0x000fe40001000000 */
[----:B------:R-:W-:-:S04]  /*17f0*/  LOP3.LUT R2, R6, R2, R3, 0xfe, !PT ;  /* 0x0000000206027212 */ /* 0x000fc800078efe03 */
[----:B------:R-:W-:-:S05]  /*1800*/  LOP3.LUT R7, R2, R7, RZ, 0xfc, !PT ;  /* 0x0000000702077212 */ /* 0x000fca00078efcff */
[----:B------:R-:W-:Y:S01]  /*1810*/  STG.E.U16 desc[UR4][R4.64], R7 ;  /* 0x0000000704007986 */ /* 0x000fe2000c101504 */
[----:B------:R-:W-:Y:S05]  /*1820*/  EXIT ;  /* 0x000000000000794d */ /* 0x000fea0003800000 */
.L_x_4:
[----:B------:R-:W-:-:S00]  /*1830*/  BRA `(.L_x_4) ;  /* 0xfffffffc00fc7947 */ /* 0x000fc0000383ffff */
[----:B------:R-:W-:-:S00]  /*1840*/  NOP ;  /* 0x0000000000007918 */ /* 0x000fc00000000000 */
        /* <DEDUP_REMOVED lines=11> */
.L_x_5:


//--------------------- .nv.shared.reserved.0     --------------------------
	.section	.nv.shared.reserved.0,"aw",@nobits
	.weak		__nv_reservedSMEM_offset_0_alias
	.size		__nv_reservedSMEM_offset_0_alias, 0, 64
	.other		__nv_reservedSMEM_offset_0_alias,@"STO_CUDA_RESERVED_SHARED STV_DEFAULT"
__nv_reservedSMEM_offset_0_alias:
	.zero		0
	.zero		64


//--------------------- .nv.constant0._Z29game_of_life_bit_adder_kernelPKtPti --------------------------
	.section	.nv.constant0._Z29game_of_life_bit_adder_kernelPKtPti,"a",@progbits
	.sectionflags	@""
	.align	4
.nv.constant0._Z29game_of_life_bit_adder_kernelPKtPti:
	.zero		916


//--------------------- SYMBOLS --------------------------

	.type		.nv.reservedSmem.offset0,@object
	.size		.nv.reservedSmem.offset0,0x4
